	.target	sm_100a

	.elftype	@"ET_EXEC"


//--------------------- .note.nv.tkinfo           --------------------------
	.section	.note.nv.tkinfo,"",@"SHT_NOTE"
	.sectionflags	@"SHF_NOTE_NV_TKINFO"
	.tkinfo
        /*0018*/ 	.word	0x00000081
        /*0030*/ 	.string	""
        /*0030*/ 	.string	"ptxas-blackwell"
        /*0030*/ 	.string	"Cuda compilation tools, release 12.9, V12.9.86"
        /*0030*/ 	.string	"Build cuda_12.9.r12.9/compiler.36037853_0"
        /*0030*/ 	.string	"-v  -suppress-debug-info  -lineinfo  -arch sm_100a "



//--------------------- .note.nv.cuver            --------------------------
	.section	.note.nv.cuver,"",@"SHT_NOTE"
	.sectionflags	@"SHF_NOTE_NV_CUVER"
        /*0018*/ 	.short	0x0001
        /*001a*/ 	.short	0x0064
        /*001c*/ 	.short	0x0001
        /*001e*/ 	.short	0x0000
        /*0020*/ 	.short	0x0001
        /*0022*/ 	.short	0x0000


//--------------------- .nv.info                  --------------------------
	.section	.nv.info,"",@"SHT_CUDA_INFO"
	.align	4


	//----- nvinfo : EIATTR_REGCOUNT
	.align		4
        /*0000*/ 	.byte	0x04, 0x2f
        /*0002*/ 	.short	(.L_4 - .L_3)
	.align		4
.L_3:
        /*0004*/ 	.word	index@(gluon_tcgen05)
        /*0008*/ 	.word	0x00000047


	//----- nvinfo : EIATTR_FRAME_SIZE
	.align		4
.L_4:
        /*000c*/ 	.byte	0x04, 0x11
        /*000e*/ 	.short	(.L_6 - .L_5)
	.align		4
.L_5:
        /*0010*/ 	.word	index@($__internal_2_$__cuda_sm10x_tcgen05_guardrail_trap_unallocated_columns_being_dealloced)
        /*0014*/ 	.word	0x00000000


	//----- nvinfo : EIATTR_FRAME_SIZE
	.align		4
.L_6:
        /*0018*/ 	.byte	0x04, 0x11
        /*001a*/ 	.short	(.L_8 - .L_7)
	.align		4
.L_7:
        /*001c*/ 	.word	index@($__internal_1_$__cuda_sm10x_tcgen05_guardrail_trap_phase_invalid_during_alloc)
        /*0020*/ 	.word	0x00000000


	//----- nvinfo : EIATTR_FRAME_SIZE
	.align		4
.L_8:
        /*0024*/ 	.byte	0x04, 0x11
        /*0026*/ 	.short	(.L_10 - .L_9)
	.align		4
.L_9:
        /*0028*/ 	.word	index@($__internal_0_$__cuda_sm10x_tcgen05_guardrail_trap_col_being_dealloced_not_returned_by_alloc)
        /*002c*/ 	.word	0x00000000


	//----- nvinfo : EIATTR_FRAME_SIZE
	.align		4
.L_10:
        /*0030*/ 	.byte	0x04, 0x11
        /*0032*/ 	.short	(.L_12 - .L_11)
	.align		4
.L_11:
        /*0034*/ 	.word	index@(gluon_tcgen05)
        /*0038*/ 	.word	0x00000000


	//----- nvinfo : EIATTR_MIN_STACK_SIZE
	.align		4
.L_12:
        /*003c*/ 	.byte	0x04, 0x12
        /*003e*/ 	.short	(.L_14 - .L_13)
	.align		4
.L_13:
        /*0040*/ 	.word	index@(gluon_tcgen05)
        /*0044*/ 	.word	0x00000000
.L_14:


//--------------------- .nv.info.gluon_tcgen05    --------------------------
	.section	.nv.info.gluon_tcgen05,"",@"SHT_CUDA_INFO"
	.sectionflags	@""
	.align	4


	//----- nvinfo : EIATTR_CUDA_API_VERSION
	.align		4
        /*0000*/ 	.byte	0x04, 0x37
        /*0002*/ 	.short	(.L_16 - .L_15)
.L_15:
        /*0004*/ 	.word	0x00000081


	//----- nvinfo : EIATTR_KPARAM_INFO
	.align		4
.L_16:
        /*0008*/ 	.byte	0x04, 0x17
        /*000a*/ 	.short	(.L_18 - .L_17)
.L_17:
        /*000c*/ 	.word	0x00000000
        /*0010*/ 	.short	0x000a
        /*0012*/ 	.short	0x0048
        /*0014*/ 	.byte	0x00, 0xf4, 0x21, 0x00


	//----- nvinfo : EIATTR_KPARAM_INFO
	.align		4
.L_18:
        /*0018*/ 	.byte	0x04, 0x17
        /*001a*/ 	.short	(.L_20 - .L_19)
.L_19:
        /*001c*/ 	.word	0x00000000
        /*0020*/ 	.short	0x0009
        /*0022*/ 	.short	0x0040
        /*0024*/ 	.byte	0x00, 0xf4, 0x21, 0x00


	//----- nvinfo : EIATTR_KPARAM_INFO
	.align		4
.L_20:
        /*0028*/ 	.byte	0x04, 0x17
        /*002a*/ 	.short	(.L_22 - .L_21)
.L_21:
        /*002c*/ 	.word	0x00000000
        /*0030*/ 	.short	0x0008
        /*0032*/ 	.short	0x0038
        /*0034*/ 	.byte	0x00, 0xf0, 0x21, 0x00


	//----- nvinfo : EIATTR_KPARAM_INFO
	.align		4
.L_22:
        /*0038*/ 	.byte	0x04, 0x17
        /*003a*/ 	.short	(.L_24 - .L_23)
.L_23:
        /*003c*/ 	.word	0x00000000
        /*0040*/ 	.short	0x0007
        /*0042*/ 	.short	0x0030
        /*0044*/ 	.byte	0x00, 0xf0, 0x21, 0x00


	//----- nvinfo : EIATTR_KPARAM_INFO
	.align		4
.L_24:
        /*0048*/ 	.byte	0x04, 0x17
        /*004a*/ 	.short	(.L_26 - .L_25)
.L_25:
        /*004c*/ 	.word	0x00000000
        /*0050*/ 	.short	0x0006
        /*0052*/ 	.short	0x0028
        /*0054*/ 	.byte	0x00, 0xf0, 0x21, 0x00


	//----- nvinfo : EIATTR_KPARAM_INFO
	.align		4
.L_26:
        /*0058*/ 	.byte	0x04, 0x17
        /*005a*/ 	.short	(.L_28 - .L_27)
.L_27:
        /*005c*/ 	.word	0x00000000
        /*0060*/ 	.short	0x0005
        /*0062*/ 	.short	0x0020
        /*0064*/ 	.byte	0x00, 0xf0, 0x11, 0x00


	//----- nvinfo : EIATTR_KPARAM_INFO
	.align		4
.L_28:
        /*0068*/ 	.byte	0x04, 0x17
        /*006a*/ 	.short	(.L_30 - .L_29)
.L_29:
        /*006c*/ 	.word	0x00000000
        /*0070*/ 	.short	0x0004
        /*0072*/ 	.short	0x001c
        /*0074*/ 	.byte	0x00, 0xf0, 0x11, 0x00


	//----- nvinfo : EIATTR_KPARAM_INFO
	.align		4
.L_30:
        /*0078*/ 	.byte	0x04, 0x17
        /*007a*/ 	.short	(.L_32 - .L_31)
.L_31:
        /*007c*/ 	.word	0x00000000
        /*0080*/ 	.short	0x0003
        /*0082*/ 	.short	0x0018
        /*0084*/ 	.byte	0x00, 0xf0, 0x11, 0x00


	//----- nvinfo : EIATTR_KPARAM_INFO
	.align		4
.L_32:
        /*0088*/ 	.byte	0x04, 0x17
        /*008a*/ 	.short	(.L_34 - .L_33)
.L_33:
        /*008c*/ 	.word	0x00000000
        /*0090*/ 	.short	0x0002
        /*0092*/ 	.short	0x0010
        /*0094*/ 	.byte	0x00, 0xf4, 0x21, 0x00


	//----- nvinfo : EIATTR_KPARAM_INFO
	.align		4
.L_34:
        /*0098*/ 	.byte	0x04, 0x17
        /*009a*/ 	.short	(.L_36 - .L_35)
.L_35:
        /*009c*/ 	.word	0x00000000
        /*00a0*/ 	.short	0x0001
        /*00a2*/ 	.short	0x0008
        /*00a4*/ 	.byte	0x00, 0xf4, 0x21, 0x00


	//----- nvinfo : EIATTR_KPARAM_INFO
	.align		4
.L_36:
        /*00a8*/ 	.byte	0x04, 0x17
        /*00aa*/ 	.short	(.L_38 - .L_37)
.L_37:
        /*00ac*/ 	.word	0x00000000
        /*00b0*/ 	.short	0x0000
        /*00b2*/ 	.short	0x0000
        /*00b4*/ 	.byte	0x00, 0xf4, 0x21, 0x00


	//----- nvinfo : EIATTR_AT_ENTRY_FRAGMENTS
	.align		4
.L_38:
        /*00b8*/ 	.byte	0x04, 0x4f
        /*00ba*/ 	.short	(.L_40 - .L_39)


	//   ....[0]....
.L_39:
        /*00bc*/ 	.word	0x00000004


	//----- nvinfo : EIATTR_RESERVED_SMEM_USED
	.align		4
.L_40:
        /*00c0*/ 	.byte	0x01, 0x41
	.zero		2


	//----- nvinfo : EIATTR_SPARSE_MMA_MASK
	.align		4
        /*00c4*/ 	.byte	0x03, 0x50
        /*00c6*/ 	.short	0x0000


	//----- nvinfo : EIATTR_TCGEN05_1CTA_USED
	.align		4
        /*00c8*/ 	.byte	0x01, 0x51
	.zero		2


	//----- nvinfo : EIATTR_MAXREG_COUNT
	.align		4
        /*00cc*/ 	.byte	0x03, 0x1b
        /*00ce*/ 	.short	0x00ff


	//----- nvinfo : EIATTR_NUM_BARRIERS
	.align		4
        /*00d0*/ 	.byte	0x02, 0x4c
        /*00d2*/ 	.byte	0x01
	.zero		1


	//----- nvinfo : EIATTR_INT_WARP_WIDE_INSTR_OFFSETS
	.align		4
        /*00d4*/ 	.byte	0x04, 0x31
        /*00d6*/ 	.short	(.L_42 - .L_41)


	//   ....[0]....
.L_41:
        /*00d8*/ 	.word	0x000016a0


	//   ....[1]....
        /*00dc*/ 	.word	0x000016c0


	//   ....[2]....
        /*00e0*/ 	.word	0x00001740


	//   ....[3]....
        /*00e4*/ 	.word	0x00001850


	//   ....[4]....
        /*00e8*/ 	.word	0x00001860


	//   ....[5]....
        /*00ec*/ 	.word	0x000018d0


	//   ....[6]....
        /*00f0*/ 	.word	0x000018e0


	//   ....[7]....
        /*00f4*/ 	.word	0x00001a20


	//   ....[8]....
        /*00f8*/ 	.word	0x00001a30


	//   ....[9]....
        /*00fc*/ 	.word	0x00001b50


	//   ....[10]....
        /*0100*/ 	.word	0x00001b60


	//   ....[11]....
        /*0104*/ 	.word	0x00001ba0


	//   ....[12]....
        /*0108*/ 	.word	0x00001be0


	//   ....[13]....
        /*010c*/ 	.word	0x00001cf0


	//   ....[14]....
        /*0110*/ 	.word	0x00001d00


	//   ....[15]....
        /*0114*/ 	.word	0x00001f40


	//   ....[16]....
        /*0118*/ 	.word	0x00001f50


	//   ....[17]....
        /*011c*/ 	.word	0x000023f0


	//   ....[18]....
        /*0120*/ 	.word	0x00002440


	//----- nvinfo : EIATTR_COOP_GROUP_MASK_REGIDS
	.align		4
.L_42:
        /*0124*/ 	.byte	0x04, 0x29
        /*0126*/ 	.short	(.L_44 - .L_43)


	//   ....[0]....
.L_43:
        /*0128*/ 	.word	0xffffffff


	//   ....[1]....
        /*012c*/ 	.word	0xffffffff


	//   ....[2]....
        /*0130*/ 	.word	0xffffffff


	//   ....[3]....
        /*0134*/ 	.word	0xffffffff


	//   ....[4]....
        /*0138*/ 	.word	0xffffffff


	//   ....[5]....
        /*013c*/ 	.word	0xffffffff


	//   ....[6]....
        /*0140*/ 	.word	0xffffffff


	//   ....[7]....
        /*0144*/ 	.word	0xffffffff


	//   ....[8]....
        /*0148*/ 	.word	0xffffffff


	//   ....[9]....
        /*014c*/ 	.word	0xffffffff


	//----- nvinfo : EIATTR_COOP_GROUP_INSTR_OFFSETS
	.align		4
.L_44:
        /*0150*/ 	.byte	0x04, 0x28
        /*0152*/ 	.short	(.L_46 - .L_45)


	//   ....[0]....
.L_45:
        /*0154*/ 	.word	0x00000050


	//   ....[1]....
        /*0158*/ 	.word	0x00000310


	//   ....[2]....
        /*015c*/ 	.word	0x000004f0


	//   ....[3]....
        /*0160*/ 	.word	0x00000980


	//   ....[4]....
        /*0164*/ 	.word	0x00000ac0


	//   ....[5]....
        /*0168*/ 	.word	0x00000fa0


	//   ....[6]....
        /*016c*/ 	.word	0x000010e0


	//   ....[7]....
        /*0170*/ 	.word	0x00001530


	//   ....[8]....
        /*0174*/ 	.word	0x00002280


	//   ....[9]....
        /*0178*/ 	.word	0x000024f0


	//----- nvinfo : EIATTR_VRC_CTA_INIT_COUNT
	.align		4
.L_46:
        /*017c*/ 	.byte	0x02, 0x4a
        /*017e*/ 	.byte	0x80
	.zero		1


	//----- nvinfo : EIATTR_MBARRIER_INSTR_OFFSETS
	.align		4
        /*0180*/ 	.byte	0x04, 0x39
        /*0182*/ 	.short	(.L_48 - .L_47)


	//   ....[0]....
.L_47:
        /*0184*/ 	.word	0x00001760
        /*0188*/ 	.word	0x000000ff
        /*018c*/ 	.word	0x00001800
        /*0190*/ 	.short	0x0100
        /*0192*/ 	.byte	0x08
	.zero		1


	//   ....[1]....
        /*0194*/ 	.word	0x00001770
        /*0198*/ 	.word	0x000000ff
        /*019c*/ 	.word	0x00001810
        /*01a0*/ 	.short	0x0100
        /*01a2*/ 	.byte	0x08
	.zero		1


	//   ....[2]....
        /*01a4*/ 	.word	0x00001970
        /*01a8*/ 	.word	0x000000ff
        /*01ac*/ 	.word	0x00001800
        /*01b0*/ 	.short	0x010a
        /*01b2*/ 	.byte	0x08
	.zero		1


	//   ....[3]....
        /*01b4*/ 	.word	0x00001a80
        /*01b8*/ 	.word	0x000000ff
        /*01bc*/ 	.word	0x00001810
        /*01c0*/ 	.short	0x010a
        /*01c2*/ 	.byte	0x08
	.zero		1


	//   ....[4]....
        /*01c4*/ 	.word	0x00001c60
        /*01c8*/ 	.word	0x000000ff
        /*01cc*/ 	.word	0x00001800
        /*01d0*/ 	.short	0x010a
        /*01d2*/ 	.byte	0x08
	.zero		1


	//   ....[5]....
        /*01d4*/ 	.word	0x00001d40
        /*01d8*/ 	.word	0x000000ff
        /*01dc*/ 	.word	0x00001810
        /*01e0*/ 	.short	0x010a
        /*01e2*/ 	.byte	0x08
	.zero		1


	//   ....[6]....
        /*01e4*/ 	.word	0x00001de0
        /*01e8*/ 	.word	0x000000ff
        /*01ec*/ 	.word	0x00001800
        /*01f0*/ 	.short	0x0108
        /*01f2*/ 	.byte	0x08
	.zero		1


	//   ....[7]....
        /*01f4*/ 	.word	0x00001df0
        /*01f8*/ 	.word	0x000000ff
        /*01fc*/ 	.word	0x00001810
        /*0200*/ 	.short	0x0108
        /*0202*/ 	.byte	0x08
	.zero		1


	//   ....[8]....
        /*0204*/ 	.word	0x00002510
        /*0208*/ 	.word	0x000000ff
        /*020c*/ 	.word	0x00001800
        /*0210*/ 	.short	0x010a
        /*0212*/ 	.byte	0x08
	.zero		1


	//   ....[9]....
        /*0214*/ 	.word	0x00002540
        /*0218*/ 	.word	0x000000ff
        /*021c*/ 	.word	0x00001810
        /*0220*/ 	.short	0x010a
        /*0222*/ 	.byte	0x08
	.zero		1


	//   ....[10]....
        /*0224*/ 	.word	0x00002570
        /*0228*/ 	.word	0x000000ff
        /*022c*/ 	.word	0x00001800
        /*0230*/ 	.short	0x010a
        /*0232*/ 	.byte	0x08
	.zero		1


	//   ....[11]....
        /*0234*/ 	.word	0x000025a0
        /*0238*/ 	.word	0x000000ff
        /*023c*/ 	.word	0x00001810
        /*0240*/ 	.short	0x010a
        /*0242*/ 	.byte	0x08
	.zero		1


	//----- nvinfo : EIATTR_NUM_MBARRIERS
	.align		4
.L_48:
        /*0244*/ 	.byte	0x03, 0x38
        /*0246*/ 	.short	0x0002


	//----- nvinfo : EIATTR_EXIT_INSTR_OFFSETS
	.align		4
        /*0248*/ 	.byte	0x04, 0x1c
        /*024a*/ 	.short	(.L_50 - .L_49)


	//   ....[0]....
.L_49:
        /*024c*/ 	.word	0x00002500


	//----- nvinfo : EIATTR_REQNTID
	.align		4
.L_50:
        /*0250*/ 	.byte	0x04, 0x10
        /*0252*/ 	.short	(.L_52 - .L_51)
.L_51:
        /*0254*/ 	.word	0x00000080
        /*0258*/ 	.word	0x00000001
        /*025c*/ 	.word	0x00000001


	//----- nvinfo : EIATTR_CRS_STACK_SIZE
	.align		4
.L_52:
        /*0260*/ 	.byte	0x04, 0x1e
        /*0262*/ 	.short	(.L_54 - .L_53)
.L_53:
        /*0264*/ 	.word	0x00000000


	//----- nvinfo : EIATTR_CBANK_PARAM_SIZE
	.align		4
.L_54:
        /*0268*/ 	.byte	0x03, 0x19
        /*026a*/ 	.short	0x0050


	//----- nvinfo : EIATTR_PARAM_CBANK
	.align		4
        /*026c*/ 	.byte	0x04, 0x0a
        /*026e*/ 	.short	(.L_56 - .L_55)
	.align		4
.L_55:
        /*0270*/ 	.word	index@(.nv.constant0.gluon_tcgen05)
        /*0274*/ 	.short	0x0380
        /*0276*/ 	.short	0x0050


	//----- nvinfo : EIATTR_SW_WAR
	.align		4
.L_56:
        /*0278*/ 	.byte	0x04, 0x36
        /*027a*/ 	.short	(.L_58 - .L_57)
.L_57:
        /*027c*/ 	.word	0x00000008
.L_58:


//--------------------- .nv.compat                --------------------------
	.section	.nv.compat,"",@"SHT_CUDA_COMPAT_INFO"
	.align	4
        /*0000*/ 	.byte	0x02, 0x02, 0x02, 0x00, 0x02, 0x05, 0x05, 0x00, 0x02, 0x03, 0x03, 0x00, 0x02, 0x06, 0x01, 0x00


//--------------------- .nv.callgraph             --------------------------
	.section	.nv.callgraph,"",@"SHT_CUDA_CALLGRAPH"
	.align	4
	.sectionentsize	8
	.align		4
        /*0000*/ 	.word	0x00000000
	.align		4
        /*0004*/ 	.word	0xffffffff
	.align		4
        /*0008*/ 	.word	0x00000000
	.align		4
        /*000c*/ 	.word	0xfffffffe
	.align		4
        /*0010*/ 	.word	0x00000000
	.align		4
        /*0014*/ 	.word	0xfffffffd
	.align		4
        /*0018*/ 	.word	0x00000000
	.align		4
        /*001c*/ 	.word	0xfffffffc


//--------------------- .text.gluon_tcgen05       --------------------------
	.section	.text.gluon_tcgen05,"ax",@progbits
	.align	128
        .global         gluon_tcgen05
        .type           gluon_tcgen05,@function
        .size           gluon_tcgen05,(.L_x_74 - gluon_tcgen05)
        .other          gluon_tcgen05,@"STO_CUDA_ENTRY STV_DEFAULT"
gluon_tcgen05:
.text.gluon_tcgen05:
[----:B------:R-:W1:Y:S01]  /*0000*/  LDC R1, c[0x0][0x37c] ;  /* 0x0000df00ff017b82 */ /* 0x000e620000000800 */
[----:B------:R-:W2:Y:S02]  /*0010*/  S2R R0, SR_TID.X ;  /* 0x0000000000007919 */ /* 0x000ea40000002100 */
[----:B--2---:R-:W-:-:S13]  /*0020*/  ISETP.GE.U32.AND P2, PT, R0, 0x20, PT ;  /* 0x000000200000780c */ /* 0x004fda0003f46070 */
[----:B------:R-:W-:Y:S05]  /*0030*/  @P2 BRA `(.L_x_0) ;  /* 0x0000000000b82947 */ /* 0x000fea0003800000 */
[----:B------:R-:W2:Y:S01]  /*0040*/  S2UR UR6, SR_CgaCtaId ;  /* 0x00000000000679c3 */ /* 0x000ea20000008800 */
[----:B------:R-:W-:Y:S01]  /*0050*/  NOP ;  /* 0x0000000000007918 */ /* 0x000fe20000000000 */
[----:B------:R-:W-:Y:S02]  /*0060*/  UMOV UR4, 0x40 ;  /* 0x0000004000047882 */ /* 0x000fe40000000000 */
[----:B--2---:R-:W-:-:S09]  /*0070*/  ULEA UR4, UR6, UR4, 0x18 ;  /* 0x0000000406047291 */ /* 0x004fd2000f8ec0ff */
[----:B------:R-:W2:Y:S01]  /*0080*/  LDS.U8 R2, [UR4] ;  /* 0x00000004ff027984 */ /* 0x000ea20008000000 */
[----:B------:R-:W-:Y:S02]  /*0090*/  UMOV UR4, 0x400 ;  /* 0x0000040000047882 */ /* 0x000fe40000000000 */
[----:B------:R-:W-:Y:S01]  /*00a0*/  ULEA UR4, UR6, UR4, 0x18 ;  /* 0x0000000406047291 */ /* 0x000fe2000f8ec0ff */
[----:B--2---:R-:W-:-:S13]  /*00b0*/  ISETP.NE.AND P0, PT, R2, RZ, PT ;  /* 0x000000ff0200720c */ /* 0x004fda0003f05270 */
[----:B------:R-:W-:Y:S05]  /*00c0*/  @P0 BRA `(.L_x_1) ;  /* 0x00000000007c0947 */ /* 0x000fea0003800000 */
[----:B------:R-:W-:-:S13]  /*00d0*/  ELECT P0, URZ, PT ;  /* 0x0000000000ff782f */ /* 0x000fda0003800000 */
[----:B------:R-:W-:Y:S05]  /*00e0*/  @!P0 BRA `(.L_x_2) ;  /* 0x0000000000848947 */ /* 0x000fea0003800000 */
[----:B------:R-:W-:Y:S01]  /*00f0*/  UMOV UR5, 0x4 ;  /* 0x0000000400057882 */ /* 0x000fe20000000000 */
[----:B------:R-:W-:Y:S02]  /*0100*/  IMAD.MOV.U32 R5, RZ, RZ, 0x1 ;  /* 0x00000001ff057424 */ /* 0x000fe400078e00ff */
[----:B------:R-:W-:Y:S02]  /*0110*/  IMAD.MOV.U32 R3, RZ, RZ, 0xf ;  /* 0x0000000fff037424 */ /* 0x000fe400078e00ff */
[----:B------:R-:W-:Y:S04]  /*0120*/  DEPBAR.LE SB2, 0x36 ;  /* 0x0000ad800000791a */ /* 0x000fe80000000000 */
[----:B------:R-:W2:Y:S02]  /*0130*/  UTCATOMSWS.FIND_AND_SET.ALIGN UP0, UR5, UR5 ;  /* 0x00000005000575e3 */ /* 0x000ea40008000800 */
[----:B--2---:R-:W-:-:S04]  /*0140*/  PLOP3.LUT P0, PT, PT, PT, UP0, 0x80, 0x8 ;  /* 0x000000000008781c */ /* 0x004fc80003f0f008 */
[----:B------:R-:W-:-:S04]  /*0150*/  SEL R2, RZ, 0xffffffff, !P0 ;  /* 0xffffffffff027807 */ /* 0x000fc80004000000 */
[----:B------:R-:W-:Y:S01]  /*0160*/  ISETP.NE.AND P0, PT, R2, RZ, PT ;  /* 0x000000ff0200720c */ /* 0x000fe20003f05270 */
[----:B------:R-:W-:-:S12]  /*0170*/  IMAD.U32 R2, RZ, RZ, UR5 ;  /* 0x00000005ff027e24 */ /* 0x000fd8000f8e00ff */
[----:B------:R-:W-:Y:S05]  /*0180*/  @P0 BRA `(.L_x_3) ;  /* 0x0000000000240947 */ /* 0x000fea0003800000 */
.L_x_4:
[----:B------:R-:W-:Y:S05]  /*0190*/  NANOSLEEP 0x64 ;  /* 0x000000640000795d */ /* 0x000fea0003800000 */
[----:B------:R-:W-:-:S05]  /*01a0*/  UMOV UR5, 0x4 ;  /* 0x0000000400057882 */ /* 0x000fca0000000000 */
[----:B------:R-:W-:Y:S04]  /*01b0*/  DEPBAR.LE SB2, 0x36 ;  /* 0x0000ad800000791a */ /* 0x000fe80000000000 */
[----:B------:R-:W2:Y:S02]  /*01c0*/  UTCATOMSWS.FIND_AND_SET.ALIGN UP0, UR5, UR5 ;  /* 0x00000005000575e3 */ /* 0x000ea40008000800 */
[----:B--2---:R-:W-:-:S04]  /*01d0*/  PLOP3.LUT P0, PT, PT, PT, UP0, 0x80, 0x8 ;  /* 0x000000000008781c */ /* 0x004fc80003f0f008 */
[----:B------:R-:W-:-:S04]  /*01e0*/  SEL R2, RZ, 0xffffffff, !P0 ;  /* 0xffffffffff027807 */ /* 0x000fc80004000000 */
[----:B------:R-:W-:Y:S01]  /*01f0*/  ISETP.NE.AND P0, PT, R2, RZ, PT ;  /* 0x000000ff0200720c */ /* 0x000fe20003f05270 */
[----:B------:R-:W-:-:S12]  /*0200*/  IMAD.U32 R2, RZ, RZ, UR5 ;  /* 0x00000005ff027e24 */ /* 0x000fd8000f8e00ff */
[----:B------:R-:W-:Y:S05]  /*0210*/  @!P0 BRA `(.L_x_4) ;  /* 0xfffffffc00dc8947 */ /* 0x000fea000383ffff */
.L_x_3:
[C---:B------:R-:W-:Y:S01]  /*0220*/  VIADD R4, R2.reuse, 0x10 ;  /* 0x0000001002047836 */ /* 0x040fe20000000000 */
[----:B------:R-:W-:Y:S01]  /*0230*/  UMOV UR5, 0x50 ;  /* 0x0000005000057882 */ /* 0x000fe20000000000 */
[----:B------:R-:W-:Y:S01]  /*0240*/  SHF.L.U32 R3, R3, R2, RZ ;  /* 0x0000000203037219 */ /* 0x000fe200000006ff */
[----:B------:R-:W-:Y:S01]  /*0250*/  ULEA UR5, UR6, UR5, 0x18 ;  /* 0x0000000506057291 */ /* 0x000fe2000f8ec0ff */
[----:B------:R-:W-:Y:S01]  /*0260*/  IMAD.SHL.U32 R2, R2, 0x20, RZ ;  /* 0x0000002002027824 */ /* 0x000fe200078e00ff */
[----:B------:R-:W-:-:S04]  /*0270*/  SHF.L.U32 R4, R5, R4, RZ ;  /* 0x0000000405047219 */ /* 0x000fc800000006ff */
[----:B------:R-:W-:-:S05]  /*0280*/  LOP3.LUT R3, R4, R3, RZ, 0xfc, !PT ;  /* 0x0000000304037212 */ /* 0x000fca00078efcff */
[----:B------:R2:W-:Y:S04]  /*0290*/  ATOMS.OR RZ, [UR5], R3 ;  /* 0x00000003ffff798c */ /* 0x0005e8000b000005 */
[----:B------:R2:W-:Y:S01]  /*02a0*/  STS [UR4], R2 ;  /* 0x00000002ff007988 */ /* 0x0005e20008000804 */
[----:B------:R-:W-:Y:S05]  /*02b0*/  BRA `(.L_x_2) ;  /* 0x0000000000107947 */ /* 0x000fea0003800000 */
.L_x_1:
[----:B------:R-:W-:Y:S01]  /*02c0*/  IMAD.MOV.U32 R3, RZ, RZ, -0x1 ;  /* 0xffffffffff037424 */ /* 0x000fe200078e00ff */
[----:B------:R-:W-:-:S04]  /*02d0*/  MOV R2, 0x300 ;  /* 0x0000030000027802 */ /* 0x000fc80000000f00 */
[----:B------:R2:W-:Y:S03]  /*02e0*/  STS [UR4], R3 ;  /* 0x00000003ff007988 */ /* 0x0005e60008000804 */
[----:B-12---:R-:W-:Y:S05]  /*02f0*/  CALL.REL.NOINC `($__internal_1_$__cuda_sm10x_tcgen05_guardrail_trap_phase_invalid_during_alloc) ;  /* 0x0000002000c07944 */ /* 0x006fea0003c00000 */
.L_x_2:
[----:B------:R-:W-:Y:S05]  /*0300*/  WARPSYNC.ALL ;  /* 0x0000000000007948 */ /* 0x000fea0003800000 */
[----:B------:R-:W-:Y:S01]  /*0310*/  NOP ;  /* 0x0000000000007918 */ /* 0x000fe20000000000 */
.L_x_0:
[----:B------:R-:W3:Y:S08]  /*0320*/  S2UR UR4, SR_CgaCtaId ;  /* 0x00000000000479c3 */ /* 0x000ef00000008800 */
[----:B------:R-:W-:Y:S01]  /*0330*/  BAR.SYNC.DEFER_BLOCKING 0x0 ;  /* 0x0000000000007b1d */ /* 0x000fe20000010000 */
[----:B------:R-:W-:-:S05]  /*0340*/  LOP3.LUT R68, R0, 0x7f, RZ, 0xc0, !PT ;  /* 0x0000007f00447812 */ /* 0x000fca00078ec0ff */
[----:B------:R-:W-:Y:S02]  /*0350*/  UMOV UR8, 0x400 ;  /* 0x0000040000087882 */ /* 0x000fe40000000000 */
[----:B------:R-:W4:Y:S08]  /*0360*/  LDC R10, c[0x0][0x3a0] ;  /* 0x0000e800ff0a7b82 */ /* 0x000f300000000800 */
[----:B------:R-:W5:Y:S01]  /*0370*/  S2UR UR11, SR_CTAID.Y ;  /* 0x00000000000b79c3 */ /* 0x000f620000002600 */
[----:B---3--:R-:W-:-:S09]  /*0380*/  ULEA UR8, UR4, UR8, 0x18 ;  /* 0x0000000804087291 */ /* 0x008fd2000f8ec0ff */
[----:B--2---:R-:W2:Y:S01]  /*0390*/  LDS R3, [UR8] ;  /* 0x00000008ff037984 */ /* 0x004ea20008000800 */
[----:B------:R-:W-:Y:S06]  /*03a0*/  BAR.SYNC.DEFER_BLOCKING 0x0 ;  /* 0x0000000000007b1d */ /* 0x000fec0000010000 */
[----:B------:R-:W-:Y:S05]  /*03b0*/  @P2 BRA `(.L_x_5) ;  /* 0x0000000000182947 */ /* 0x000fea0003800000 */
[----:B------:R-:W-:Y:S01]  /*03c0*/  ELECT P0, URZ, PT ;  /* 0x0000000000ff782f */ /* 0x000fe20003800000 */
[----:B------:R-:W-:Y:S01]  /*03d0*/  IMAD.MOV.U32 R2, RZ, RZ, 0x1 ;  /* 0x00000001ff027424 */ /* 0x000fe200078e00ff */
[----:B------:R-:W-:Y:S01]  /*03e0*/  UMOV UR5, 0x40 ;  /* 0x0000004000057882 */ /* 0x000fe20000000000 */
[----:B------:R-:W-:Y:S01]  /*03f0*/  UVIRTCOUNT.DEALLOC.SMPOOL 0x80 ;  /* 0x000000800000784c */ /* 0x000fe20000000000 */
[----:B------:R-:W-:-:S09]  /*0400*/  ULEA UR5, UR4, UR5, 0x18 ;  /* 0x0000000504057291 */ /* 0x000fd2000f8ec0ff */
[----:B------:R3:W-:Y:S03]  /*0410*/  @P0 STS.U8 [UR5], R2 ;  /* 0x00000002ff000988 */ /* 0x0007e60008000005 */
.L_x_5:
[----:B------:R-:W3:Y:S01]  /*0420*/  S2UR UR4, SR_CTAID.Z ;  /* 0x00000000000479c3 */ /* 0x000ee20000002700 */
[----:B------:R-:W5:Y:S01]  /*0430*/  LDCU UR5, c[0x0][0x370] ;  /* 0x00006e00ff0577ac */ /* 0x000f620008000800 */
[----:B------:R-:W-:Y:S01]  /*0440*/  ISETP.GE.U32.AND P0, PT, R68, 0x20, PT ;  /* 0x000000204400780c */ /* 0x000fe20003f06070 */
[----:B----4-:R-:W-:Y:S01]  /*0450*/  VIADD R5, R10, 0xffffffff ;  /* 0xffffffff0a057836 */ /* 0x010fe20000000000 */
[C---:B------:R-:W-:Y:S01]  /*0460*/  ISETP.NE.U32.AND P3, PT, R68.reuse, RZ, PT ;  /* 0x000000ff4400720c */ /* 0x040fe20003f65070 */
[----:B------:R-:W3:Y:S01]  /*0470*/  LDCU UR6, c[0x0][0x374] ;  /* 0x00006e80ff0677ac */ /* 0x000ee20008000800 */
[----:B------:R-:W-:Y:S01]  /*0480*/  LEA R4, R68, UR8, 0x2 ;  /* 0x0000000844047c11 */ /* 0x000fe2000f8e10ff */
[----:B------:R-:W-:Y:S01]  /*0490*/  BSSY.RECONVERGENT B0, `(.L_x_6) ;  /* 0x0000015000007945 */ /* 0x000fe20003800200 */
[----:B------:R-:W5:Y:S01]  /*04a0*/  S2UR UR9, SR_CTAID.X ;  /* 0x00000000000979c3 */ /* 0x000f620000002500 */
[----:B------:R-:W4:Y:S01]  /*04b0*/  LDCU.64 UR12, c[0x0][0x3c0] ;  /* 0x00007800ff0c77ac */ /* 0x000f220008000a00 */
[----:B--2---:R-:W-:-:S05]  /*04c0*/  R2UR UR25, R3 ;  /* 0x00000000031972ca */ /* 0x004fca00000e0000 */
[----:B------:R2:W-:Y:S01]  /*04d0*/  @!P0 STS [R4], RZ ;  /* 0x000000ff04008388 */ /* 0x0005e20000000800 */
[----:B------:R-:W1:Y:S01]  /*04e0*/  LDC R6, c[0x0][0x398] ;  /* 0x0000e600ff067b82 */ /* 0x000e620000000800 */
[----:B------:R-:W-:Y:S02]  /*04f0*/  NOP ;  /* 0x0000000000007918 */ /* 0x000fe40000000000 */
[----:B------:R2:W-:Y:S01]  /*0500*/  @!P3 STS [UR8+0x20], R5 ;  /* 0x00002005ff00b988 */ /* 0x0005e20008000808 */
[----:B---3-5:R-:W-:-:S04]  /*0510*/  UIMAD UR4, UR4, UR6, UR11 ;  /* 0x00000006040472a4 */ /* 0x028fc8000f8e020b */
[----:B------:R-:W-:-:S04]  /*0520*/  UIMAD UR4, UR4, UR5, UR9 ;  /* 0x00000005040472a4 */ /* 0x000fc8000f8e0209 */
[----:B------:R-:W-:-:S04]  /*0530*/  UIMAD UR4, UR4, 0x180, URZ ;  /* 0x00000180040478a4 */ /* 0x000fc8000f8e02ff */
[----:B----4-:R-:W-:Y:S01]  /*0540*/  UIADD3 UR6, UP0, UPT, UR4, UR12, URZ ;  /* 0x0000000c04067290 */ /* 0x010fe2000ff1e0ff */
[----:B-1----:R-:W-:-:S03]  /*0550*/  VIADD R6, R6, 0xffffffff ;  /* 0xffffffff06067836 */ /* 0x002fc60000000000 */
[----:B------:R-:W-:Y:S01]  /*0560*/  ULEA.HI.X.SX32 UR7, UR4, UR13, 0x1, UP0 ;  /* 0x0000000d04077291 */ /* 0x000fe200080f0eff */
[----:B--2---:R-:W-:Y:S11]  /*0570*/  @P3 BRA `(.L_x_7) ;  /* 0x0000000000183947 */ /* 0x004ff60003800000 */
[----:B------:R-:W1:Y:S01]  /*0580*/  LDS R2, [UR8+0x8] ;  /* 0x00000808ff027984 */ /* 0x000e620008000800 */
[----:B------:R-:W2:Y:S01]  /*0590*/  LDC.64 R8, c[0x0][0x380] ;  /* 0x0000e000ff087b82 */ /* 0x000ea20000000a00 */
[----:B------:R-:W-:Y:S02]  /*05a0*/  IMAD.MOV.U32 R3, RZ, RZ, 0x70 ;  /* 0x00000070ff037424 */ /* 0x000fe400078e00ff */
[----:B--2---:R2:W-:Y:S03]  /*05b0*/  STS.64 [UR8], R8 ;  /* 0x00000008ff007988 */ /* 0x0045e60008000a08 */
[----:B-1----:R-:W-:-:S05]  /*05c0*/  LOP3.LUT R2, R2, 0x10, R3, 0xd8, !PT ;  /* 0x0000001002027812 */ /* 0x002fca00078ed803 */
[----:B------:R2:W-:Y:S02]  /*05d0*/  STS [UR8+0x8], R2 ;  /* 0x00000802ff007988 */ /* 0x0005e40008000808 */
.L_x_7:
[----:B------:R-:W-:Y:S05]  /*05e0*/  BSYNC.RECONVERGENT B0 ;  /* 0x0000000000007941 */ /* 0x000fea0003800200 */
.L_x_6:
[----:B------:R-:W-:Y:S04]  /*05f0*/  BSSY.RECONVERGENT B0, `(.L_x_8) ;  /* 0x000000a000007945 */ /* 0x000fe80003800200 */
[----:B------:R-:W-:Y:S05]  /*0600*/  @P3 BRA `(.L_x_9) ;  /* 0x0000000000203947 */ /* 0x000fea0003800000 */
[----:B--2---:R-:W1:Y:S01]  /*0610*/  LDS R2, [UR8+0x34] ;  /* 0x00003408ff027984 */ /* 0x004e620008000800 */
[----:B------:R-:W-:Y:S02]  /*0620*/  IMAD.MOV.U32 R3, RZ, RZ, 0x1f000000 ;  /* 0x1f000000ff037424 */ /* 0x000fe400078e00ff */
[----:B------:R-:W-:Y:S01]  /*0630*/  @!P3 IMAD.MOV.U32 R7, RZ, RZ, 0x3f ;  /* 0x0000003fff07b424 */ /* 0x000fe200078e00ff */
[----:B------:R-:W2:Y:S02]  /*0640*/  @!P3 LDS R8, [UR8+0x38] ;  /* 0x00003808ff08b984 */ /* 0x000ea40008000800 */
[----:B-1----:R-:W-:Y:S02]  /*0650*/  LOP3.LUT R2, R2, 0xff000000, R3, 0xb8, !PT ;  /* 0xff00000002027812 */ /* 0x002fe400078eb803 */
[----:B--2---:R-:W-:-:S03]  /*0660*/  @!P3 LOP3.LUT R3, R8, 0xff, R7, 0xb8, !PT ;  /* 0x000000ff0803b812 */ /* 0x004fc600078eb807 */
[----:B------:R1:W-:Y:S04]  /*0670*/  STS [UR8+0x34], R2 ;  /* 0x00003402ff007988 */ /* 0x0003e80008000808 */
[----:B------:R1:W-:Y:S02]  /*0680*/  @!P3 STS [UR8+0x38], R3 ;  /* 0x00003803ff00b988 */ /* 0x0003e40008000808 */
.L_x_9:
[----:B------:R-:W-:Y:S05]  /*0690*/  BSYNC.RECONVERGENT B0 ;  /* 0x0000000000007941 */ /* 0x000fea0003800200 */
.L_x_8:
[----:B------:R-:W-:Y:S04]  /*06a0*/  BSSY.RECONVERGENT B0, `(.L_x_10) ;  /* 0x000000a000007945 */ /* 0x000fe80003800200 */
[----:B------:R-:W-:Y:S05]  /*06b0*/  @P3 BRA `(.L_x_11) ;  /* 0x0000000000203947 */ /* 0x000fea0003800000 */
[----:B-12---:R-:W1:Y:S01]  /*06c0*/  LDS R2, [UR8+0x1c] ;  /* 0x00001c08ff027984 */ /* 0x006e620008000800 */
[----:B------:R-:W2:Y:S03]  /*06d0*/  LDC.64 R8, c[0x0][0x3a8] ;  /* 0x0000ea00ff087b82 */ /* 0x000ea60000000a00 */
[----:B------:R3:W-:Y:S01]  /*06e0*/  STS [UR8+0x24], R6 ;  /* 0x00002406ff007988 */ /* 0x0007e20008000808 */
[--C-:B--2---:R-:W-:Y:S02]  /*06f0*/  SHF.R.U32.HI R7, RZ, 0x4, R9.reuse ;  /* 0x00000004ff077819 */ /* 0x104fe40000011609 */
[----:B------:R-:W-:-:S05]  /*0700*/  SHF.R.U64 R3, R8, 0x4, R9 ;  /* 0x0000000408037819 */ /* 0x000fca0000001209 */
[----:B------:R3:W-:Y:S01]  /*0710*/  STS [UR8+0xc], R3 ;  /* 0x00000c03ff007988 */ /* 0x0007e20008000808 */
[----:B-1----:R-:W-:-:S05]  /*0720*/  LOP3.LUT R2, R2, 0xf, R7, 0xb8, !PT ;  /* 0x0000000f02027812 */ /* 0x002fca00078eb807 */
[----:B------:R3:W-:Y:S02]  /*0730*/  STS [UR8+0x1c], R2 ;  /* 0x00001c02ff007988 */ /* 0x0007e40008000808 */
.L_x_11:
[----:B------:R-:W-:Y:S05]  /*0740*/  BSYNC.RECONVERGENT B0 ;  /* 0x0000000000007941 */ /* 0x000fea0003800200 */
.L_x_10:
[----:B------:R-:W-:Y:S04]  /*0750*/  BSSY.RECONVERGENT B1, `(.L_x_12) ;  /* 0x000001d000017945 */ /* 0x000fe80003800200 */
[----:B------:R-:W-:Y:S04]  /*0760*/  BSSY.RELIABLE B0, `(.L_x_13) ;  /* 0x0000018000007945 */ /* 0x000fe80003800100 */
[----:B------:R-:W-:Y:S05]  /*0770*/  @P3 BRA `(.L_x_14) ;  /* 0x00000000001c3947 */ /* 0x000fea0003800000 */
[----:B-123--:R-:W1:Y:S02]  /*0780*/  LDS R2, [UR8+0x34] ;  /* 0x00003408ff027984 */ /* 0x00ee640008000800 */
[----:B-1----:R-:W-:-:S05]  /*0790*/  LOP3.LUT R2, R2, 0x7, RZ, 0xb8, !PT ;  /* 0x0000000702027812 */ /* 0x002fca00078eb8ff */
[----:B------:R1:W-:Y:S01]  /*07a0*/  STS [UR8+0x34], R2 ;  /* 0x00003402ff007988 */ /* 0x0003e20008000808 */
[----:B------:R-:W-:Y:S05]  /*07b0*/  @P3 BRA `(.L_x_15) ;  /* 0x00000000001c3947 */ /* 0x000fea0003800000 */
[----:B-1----:R-:W1:Y:S02]  /*07c0*/  LDS R2, [UR8+0x34] ;  /* 0x00003408ff027984 */ /* 0x002e640008000800 */
[----:B-1----:R-:W-:-:S05]  /*07d0*/  LOP3.LUT R2, R2, 0x38, RZ, 0xb8, !PT ;  /* 0x0000003802027812 */ /* 0x002fca00078eb8ff */
[----:B------:R4:W-:Y:S02]  /*07e0*/  STS [UR8+0x34], R2 ;  /* 0x00003402ff007988 */ /* 0x0009e40008000808 */
.L_x_14:
[----:B------:R-:W-:Y:S05]  /*07f0*/  @P3 BRA `(.L_x_16) ;  /* 0x00000000001c3947 */ /* 0x000fea0003800000 */
[----:B-1234-:R-:W1:Y:S02]  /*0800*/  LDS R2, [UR8+0x8] ;  /* 0x00000808ff027984 */ /* 0x01ee640008000800 */
[----:B-1----:R-:W-:-:S05]  /*0810*/  LOP3.LUT R2, R2, 0x780, RZ, 0xb8, !PT ;  /* 0x0000078002027812 */ /* 0x002fca00078eb8ff */
[----:B------:R2:W-:Y:S02]  /*0820*/  STS [UR8+0x8], R2 ;  /* 0x00000802ff007988 */ /* 0x0005e40008000808 */
.L_x_15:
[----:B------:R-:W-:Y:S05]  /*0830*/  @P3 BRA `(.L_x_17) ;  /* 0x0000000000283947 */ /* 0x000fea0003800000 */
[----:B-12---:R-:W1:Y:S02]  /*0840*/  LDS R2, [UR8+0x8] ;  /* 0x00000808ff027984 */ /* 0x006e640008000800 */
[----:B-1----:R-:W-:-:S05]  /*0850*/  LOP3.LUT R2, R2, 0x1800, RZ, 0xb8, !PT ;  /* 0x0000180002027812 */ /* 0x002fca00078eb8ff */
[----:B------:R5:W-:Y:S02]  /*0860*/  STS [UR8+0x8], R2 ;  /* 0x00000802ff007988 */ /* 0x000be40008000808 */
.L_x_16:
[----:B------:R-:W-:Y:S05]  /*0870*/  @P3 BREAK.RELIABLE B0 ;  /* 0x0000000000003942 */ /* 0x000fea0003800100 */
[----:B------:R-:W-:Y:S05]  /*0880*/  @P3 BRA `(.L_x_18) ;  /* 0x0000000000243947 */ /* 0x000fea0003800000 */
[----:B-1-3--:R-:W1:Y:S01]  /*0890*/  LDS R3, [UR8+0x8] ;  /* 0x00000808ff037984 */ /* 0x00ae620008000800 */
[----:B--2-45:R-:W-:-:S05]  /*08a0*/  IMAD.MOV.U32 R2, RZ, RZ, 0x6000 ;  /* 0x00006000ff027424 */ /* 0x034fca00078e00ff */
[----:B-1----:R-:W-:-:S04]  /*08b0*/  LOP3.LUT R2, R3, 0x2000, R2, 0xd8, !PT ;  /* 0x0000200003027812 */ /* 0x002fc800078ed802 */
[----:B------:R-:W-:-:S05]  /*08c0*/  LOP3.LUT R2, R2, 0x400000, RZ, 0xb8, !PT ;  /* 0x0040000002027812 */ /* 0x000fca00078eb8ff */
[----:B------:R3:W-:Y:S02]  /*08d0*/  STS [UR8+0x8], R2 ;  /* 0x00000802ff007988 */ /* 0x0007e40008000808 */
.L_x_17:
[----:B------:R-:W-:Y:S05]  /*08e0*/  BSYNC.RELIABLE B0 ;  /* 0x0000000000007941 */ /* 0x000fea0003800100 */
.L_x_13:
[----:B-123--:R-:W1:Y:S02]  /*08f0*/  @!P3 LDS R2, [UR8+0x8] ;  /* 0x00000808ff02b984 */ /* 0x00ee640008000800 */
[----:B-1----:R-:W-:-:S05]  /*0900*/  @!P3 LOP3.LUT R2, R2, 0x8000, RZ, 0xb8, !PT ;  /* 0x000080000202b812 */ /* 0x002fca00078eb8ff */
[----:B------:R1:W-:Y:S02]  /*0910*/  @!P3 STS [UR8+0x8], R2 ;  /* 0x00000802ff00b988 */ /* 0x0003e40008000808 */
.L_x_18:
[----:B------:R-:W-:Y:S05]  /*0920*/  BSYNC.RECONVERGENT B1 ;  /* 0x0000000000017941 */ /* 0x000fea0003800200 */
.L_x_12:
[----:B------:R-:W-:Y:S05]  /*0930*/  WARPSYNC.ALL ;  /* 0x0000000000007948 */ /* 0x000fea0003800000 */
[----:B------:R-:W-:Y:S01]  /*0940*/  NOP ;  /* 0x0000000000007918 */ /* 0x000fe20000000000 */
[----:B------:R-:W-:Y:S05]  /*0950*/  @P0 BRA `(.L_x_19) ;  /* 0x0000000000300947 */ /* 0x000fea0003800000 */
[----:B-12345:R-:W1:Y:S01]  /*0960*/  S2R R2, SR_LANEID ;  /* 0x0000000000027919 */ /* 0x03ee620000000000 */
[----:B------:R-:W-:Y:S05]  /*0970*/  WARPSYNC.ALL ;  /* 0x0000000000007948 */ /* 0x000fea0003800000 */
[----:B------:R-:W-:Y:S01]  /*0980*/  NOP ;  /* 0x0000000000007918 */ /* 0x000fe20000000000 */
[----:B-1----:R-:W-:-:S05]  /*0990*/  IMAD.SHL.U32 R7, R2, 0x4, RZ ;  /* 0x0000000402077824 */ /* 0x002fca00078e00ff */
[----:B------:R-:W1:Y:S01]  /*09a0*/  LDS R9, [R7+UR8] ;  /* 0x0000000807097984 */ /* 0x000e620008000800 */
[----:B------:R-:W-:-:S05]  /*09b0*/  IADD3 R2, P1, PT, R7, UR6, RZ ;  /* 0x0000000607027c10 */ /* 0x000fca000ff3e0ff */
[----:B------:R-:W-:-:S05]  /*09c0*/  IMAD.X R3, RZ, RZ, UR7, P1 ;  /* 0x00000007ff037e24 */ /* 0x000fca00088e06ff */
[----:B-1----:R1:W2:Y:S01]  /*09d0*/  ATOMG.E.EXCH.STRONG.GPU PT, RZ, [R2], R9 ;  /* 0x0000000902ff73a8 */ /* 0x0022a200041ee100 */
[----:B------:R-:W-:-:S04]  /*09e0*/  DEPBAR {5,4,3,2,1,0} ;  /* 0x0000003f0000791a */ /* 0x000fc80000000000 */
[----:B------:R-:W3:Y:S02]  /*09f0*/  CCTL.E.C.LDCU.IV.DEEP [UR6] ;  /* 0x0000000006007540 */ /* 0x000ee40009c08000 */
[----:B---3--:R1:W-:Y:S01]  /*0a00*/  UTMACCTL.IV [UR6] ;  /* 0x00000000060079b9 */ /* 0x0083e20008000000 */
[----:B------:R-:W-:Y:S01]  /*0a10*/  NOP ;  /* 0x0000000000007918 */ /* 0x000fe20000000000 */
.L_x_19:
[----:B------:R-:W-:Y:S05]  /*0a20*/  @P0 BRA `(.L_x_20) ;  /* 0x00000000000c0947 */ /* 0x000fea0003800000 */
[----:B------:R0:W-:Y:S01]  /*0a30*/  UTMACMDFLUSH ;  /* 0x00000000000079b7 */ /* 0x0001e20000000000 */
[----:B------:R-:W-:Y:S05]  /*0a40*/  @P0 BRA `(.L_x_20) ;  /* 0x0000000000040947 */ /* 0x000fea0003800000 */
[----:B------:R-:W-:-:S04]  /*0a50*/  DEPBAR.LE SB0, 0x0 ;  /* 0x000080000000791a */ /* 0x000fc80000000000 */
.L_x_20:
[----:B------:R-:W-:Y:S05]  /*0a60*/  WARPSYNC.ALL ;  /* 0x0000000000007948 */ /* 0x000fea0003800000 */
[----:B------:R-:W-:Y:S01]  /*0a70*/  NOP ;  /* 0x0000000000007918 */ /* 0x000fe20000000000 */
[----:B--2---:R-:W-:Y:S06]  /*0a80*/  BAR.SYNC.DEFER_BLOCKING 0x0 ;  /* 0x0000000000007b1d */ /* 0x004fec0000010000 */
[----:B------:R-:W-:Y:S02]  /*0a90*/  BSSY.RECONVERGENT B1, `(.L_x_21) ;  /* 0x000000b000017945 */ /* 0x000fe40003800200 */
[----:B------:R-:W-:Y:S06]  /*0aa0*/  BAR.SYNC.DEFER_BLOCKING 0x0 ;  /* 0x0000000000007b1d */ /* 0x000fec0000010000 */
[----:B------:R2:W-:Y:S01]  /*0ab0*/  @!P0 STS [R4], RZ ;  /* 0x000000ff04008388 */ /* 0x0005e20000000800 */
[----:B------:R-:W-:Y:S01]  /*0ac0*/  NOP ;  /* 0x0000000000007918 */ /* 0x000fe20000000000 */
[----:B------:R-:W-:Y:S05]  /*0ad0*/  @P3 BRA `(.L_x_22) ;  /* 0x0000000000183947 */ /* 0x000fea0003800000 */
[----:B-1-345:R-:W1:Y:S01]  /*0ae0*/  LDS R2, [UR8+0x8] ;  /* 0x00000808ff027984 */ /* 0x03ae620008000800 */
[----:B------:R-:W3:Y:S01]  /*0af0*/  LDC.64 R8, c[0x0][0x388] ;  /* 0x0000e200ff087b82 */ /* 0x000ee20000000a00 */
[----:B------:R-:W-:Y:S02]  /*0b00*/  IMAD.MOV.U32 R3, RZ, RZ, 0x70 ;  /* 0x00000070ff037424 */ /* 0x000fe400078e00ff */
[----:B---3--:R3:W-:Y:S03]  /*0b10*/  STS.64 [UR8], R8 ;  /* 0x00000008ff007988 */ /* 0x0087e60008000a08 */
[----:B-1----:R-:W-:-:S05]  /*0b20*/  LOP3.LUT R2, R2, 0x10, R3, 0xd8, !PT ;  /* 0x0000001002027812 */ /* 0x002fca00078ed803 */
[----:B------:R3:W-:Y:S02]  /*0b30*/  STS [UR8+0x8], R2 ;  /* 0x00000802ff007988 */ /* 0x0007e40008000808 */
.L_x_22:
[----:B-1----:R-:W-:Y:S05]  /*0b40*/  BSYNC.RECONVERGENT B1 ;  /* 0x0000000000017941 */ /* 0x002fea0003800200 */
.L_x_21:
[----:B------:R-:W-:Y:S04]  /*0b50*/  BSSY.RECONVERGENT B2, `(.L_x_23) ;  /* 0x000000f000027945 */ /* 0x000fe80003800200 */
[----:B------:R-:W-:Y:S04]  /*0b60*/  BSSY.RELIABLE B1, `(.L_x_24) ;  /* 0x000000c000017945 */ /* 0x000fe80003800100 */
[----:B------:R-:W-:Y:S05]  /*0b70*/  @P3 BRA `(.L_x_25) ;  /* 0x0000000000283947 */ /* 0x000fea0003800000 */
[----:B---345:R-:W1:Y:S01]  /*0b80*/  LDS R2, [UR8+0x34] ;  /* 0x00003408ff027984 */ /* 0x038e620008000800 */
[----:B------:R-:W-:Y:S01]  /*0b90*/  IMAD.MOV.U32 R3, RZ, RZ, 0x1f000000 ;  /* 0x1f000000ff037424 */ /* 0x000fe200078e00ff */
[----:B------:R-:W-:Y:S05]  /*0ba0*/  @P3 BREAK.RELIABLE B1 ;  /* 0x0000000000013942 */ /* 0x000fea0003800100 */
[----:B-1----:R-:W-:-:S05]  /*0bb0*/  LOP3.LUT R2, R2, 0xff000000, R3, 0xb8, !PT ;  /* 0xff00000002027812 */ /* 0x002fca00078eb803 */
[----:B------:R1:W-:Y:S01]  /*0bc0*/  STS [UR8+0x34], R2 ;  /* 0x00003402ff007988 */ /* 0x0003e20008000808 */
[----:B------:R-:W-:Y:S05]  /*0bd0*/  @P3 BRA `(.L_x_26) ;  /* 0x0000000000183947 */ /* 0x000fea0003800000 */
[----:B------:R-:W3:Y:S01]  /*0be0*/  LDS R3, [UR8+0x38] ;  /* 0x00003808ff037984 */ /* 0x000ee20008000800 */
[----:B-1----:R-:W-:-:S05]  /*0bf0*/  IMAD.MOV.U32 R2, RZ, RZ, 0x7f ;  /* 0x0000007fff027424 */ /* 0x002fca00078e00ff */
[----:B---3--:R-:W-:-:S05]  /*0c00*/  LOP3.LUT R2, R3, 0xff, R2, 0xb8, !PT ;  /* 0x000000ff03027812 */ /* 0x008fca00078eb802 */
[----:B------:R1:W-:Y:S02]  /*0c10*/  STS [UR8+0x38], R2 ;  /* 0x00003802ff007988 */ /* 0x0003e40008000808 */
.L_x_25:
[----:B------:R-:W-:Y:S05]  /*0c20*/  BSYNC.RELIABLE B1 ;  /* 0x0000000000017941 */ /* 0x000fea0003800100 */
.L_x_24:
[----:B------:R1:W-:Y:S02]  /*0c30*/  @!P3 STS [UR8+0x20], R5 ;  /* 0x00002005ff00b988 */ /* 0x0003e40008000808 */
.L_x_26:
[----:B------:R-:W-:Y:S05]  /*0c40*/  BSYNC.RECONVERGENT B2 ;  /* 0x0000000000027941 */ /* 0x000fea0003800200 */
.L_x_23:
[----:B------:R-:W-:Y:S05]  /*0c50*/  WARPSYNC.ALL ;  /* 0x0000000000007948 */ /* 0x000fea0003800000 */
[----:B------:R-:W-:Y:S01]  /*0c60*/  NOP ;  /* 0x0000000000007918 */ /* 0x000fe20000000000 */
[----:B-1----:R-:W1:Y:S01]  /*0c70*/  LDC R5, c[0x0][0x39c] ;  /* 0x0000e700ff057b82 */ /* 0x002e620000000800 */
[----:B------:R-:W-:Y:S01]  /*0c80*/  BSSY.RECONVERGENT B2, `(.L_x_27) ;  /* 0x000000b000027945 */ /* 0x000fe20003800200 */
[----:B-1----:R-:W-:-:S03]  /*0c90*/  VIADD R5, R5, 0xffffffff ;  /* 0xffffffff05057836 */ /* 0x002fc60000000000 */
[----:B------:R-:W-:Y:S05]  /*0ca0*/  @P3 BRA `(.L_x_28) ;  /* 0x0000000000203947 */ /* 0x000fea0003800000 */
[----:B---345:R-:W1:Y:S01]  /*0cb0*/  LDS R2, [UR8+0x1c] ;  /* 0x00001c08ff027984 */ /* 0x038e620008000800 */
[----:B------:R-:W3:Y:S03]  /*0cc0*/  LDC.64 R8, c[0x0][0x3b0] ;  /* 0x0000ec00ff087b82 */ /* 0x000ee60000000a00 */
[----:B------:R4:W-:Y:S01]  /*0cd0*/  STS [UR8+0x24], R5 ;  /* 0x00002405ff007988 */ /* 0x0009e20008000808 */
[--C-:B---3--:R-:W-:Y:S02]  /*0ce0*/  SHF.R.U32.HI R7, RZ, 0x4, R9.reuse ;  /* 0x00000004ff077819 */ /* 0x108fe40000011609 */
[----:B------:R-:W-:-:S05]  /*0cf0*/  SHF.R.U64 R3, R8, 0x4, R9 ;  /* 0x0000000408037819 */ /* 0x000fca0000001209 */
[----:B------:R4:W-:Y:S01]  /*0d00*/  STS [UR8+0xc], R3 ;  /* 0x00000c03ff007988 */ /* 0x0009e20008000808 */
[----:B-1----:R-:W-:-:S05]  /*0d10*/  LOP3.LUT R2, R2, 0xf, R7, 0xb8, !PT ;  /* 0x0000000f02027812 */ /* 0x002fca00078eb807 */
[----:B------:R4:W-:Y:S02]  /*0d20*/  STS [UR8+0x1c], R2 ;  /* 0x00001c02ff007988 */ /* 0x0009e40008000808 */
.L_x_28:
[----:B------:R-:W-:Y:S05]  /*0d30*/  BSYNC.RECONVERGENT B2 ;  /* 0x0000000000027941 */ /* 0x000fea0003800200 */
.L_x_27:
[----:B------:R-:W-:Y:S04]  /*0d40*/  BSSY.RECONVERGENT B3, `(.L_x_29) ;  /* 0x000001d000037945 */ /* 0x000fe80003800200 */
[----:B------:R-:W-:Y:S04]  /*0d50*/  BSSY.RELIABLE B2, `(.L_x_30) ;  /* 0x0000018000027945 */ /* 0x000fe80003800100 */
[----:B------:R-:W-:Y:S05]  /*0d60*/  @P3 BRA `(.L_x_31) ;  /* 0x00000000001c3947 */ /* 0x000fea0003800000 */
[----:B---345:R-:W1:Y:S02]  /*0d70*/  LDS R2, [UR8+0x34] ;  /* 0x00003408ff027984 */ /* 0x038e640008000800 */
[----:B-1----:R-:W-:-:S05]  /*0d80*/  LOP3.LUT R2, R2, 0x7, RZ, 0xb8, !PT ;  /* 0x0000000702027812 */ /* 0x002fca00078eb8ff */
[----:B------:R1:W-:Y:S01]  /*0d90*/  STS [UR8+0x34], R2 ;  /* 0x00003402ff007988 */ /* 0x0003e20008000808 */
[----:B------:R-:W-:Y:S05]  /*0da0*/  @P3 BRA `(.L_x_32) ;  /* 0x00000000001c3947 */ /* 0x000fea0003800000 */
[----:B-1----:R-:W1:Y:S02]  /*0db0*/  LDS R2, [UR8+0x34] ;  /* 0x00003408ff027984 */ /* 0x002e640008000800 */
[----:B-1----:R-:W-:-:S05]  /*0dc0*/  LOP3.LUT R2, R2, 0x38, RZ, 0xb8, !PT ;  /* 0x0000003802027812 */ /* 0x002fca00078eb8ff */
[----:B------:R1:W-:Y:S02]  /*0dd0*/  STS [UR8+0x34], R2 ;  /* 0x00003402ff007988 */ /* 0x0003e40008000808 */
.L_x_31:
[----:B------:R-:W-:Y:S05]  /*0de0*/  @P3 BRA `(.L_x_33) ;  /* 0x00000000001c3947 */ /* 0x000fea0003800000 */
[----:B-1-345:R-:W1:Y:S02]  /*0df0*/  LDS R2, [UR8+0x8] ;  /* 0x00000808ff027984 */ /* 0x03ae640008000800 */
[----:B-1----:R-:W-:-:S05]  /*0e00*/  LOP3.LUT R2, R2, 0x780, RZ, 0xb8, !PT ;  /* 0x0000078002027812 */ /* 0x002fca00078eb8ff */
[----:B------:R3:W-:Y:S02]  /*0e10*/  STS [UR8+0x8], R2 ;  /* 0x00000802ff007988 */ /* 0x0007e40008000808 */
.L_x_32:
[----:B------:R-:W-:Y:S05]  /*0e20*/  @P3 BRA `(.L_x_34) ;  /* 0x0000000000283947 */ /* 0x000fea0003800000 */
[----:B-1-3--:R-:W1:Y:S02]  /*0e30*/  LDS R2, [UR8+0x8] ;  /* 0x00000808ff027984 */ /* 0x00ae640008000800 */
[----:B-1----:R-:W-:-:S05]  /*0e40*/  LOP3.LUT R2, R2, 0x1800, RZ, 0xb8, !PT ;  /* 0x0000180002027812 */ /* 0x002fca00078eb8ff */
[----:B------:R1:W-:Y:S02]  /*0e50*/  STS [UR8+0x8], R2 ;  /* 0x00000802ff007988 */ /* 0x0003e40008000808 */
.L_x_33:
[----:B------:R-:W-:Y:S05]  /*0e60*/  @P3 BREAK.RELIABLE B2 ;  /* 0x0000000000023942 */ /* 0x000fea0003800100 */
[----:B------:R-:W-:Y:S05]  /*0e70*/  @P3 BRA `(.L_x_35) ;  /* 0x0000000000243947 */ /* 0x000fea0003800000 */
[----:B-1-345:R-:W1:Y:S01]  /*0e80*/  LDS R2, [UR8+0x8] ;  /* 0x00000808ff027984 */ /* 0x03ae620008000800 */
[----:B------:R-:W-:-:S05]  /*0e90*/  IMAD.MOV.U32 R3, RZ, RZ, 0x6000 ;  /* 0x00006000ff037424 */ /* 0x000fca00078e00ff */
[----:B-1----:R-:W-:-:S04]  /*0ea0*/  LOP3.LUT R2, R2, 0x2000, R3, 0xd8, !PT ;  /* 0x0000200002027812 */ /* 0x002fc800078ed803 */
[----:B------:R-:W-:-:S05]  /*0eb0*/  LOP3.LUT R2, R2, 0x400000, RZ, 0xb8, !PT ;  /* 0x0040000002027812 */ /* 0x000fca00078eb8ff */
[----:B------:R4:W-:Y:S02]  /*0ec0*/  STS [UR8+0x8], R2 ;  /* 0x00000802ff007988 */ /* 0x0009e40008000808 */
.L_x_34:
[----:B------:R-:W-:Y:S05]  /*0ed0*/  BSYNC.RELIABLE B2 ;  /* 0x0000000000027941 */ /* 0x000fea0003800100 */
.L_x_30:
[----:B-1-34-:R-:W1:Y:S02]  /*0ee0*/  @!P3 LDS R2, [UR8+0x8] ;  /* 0x00000808ff02b984 */ /* 0x01ae640008000800 */
[----:B-1----:R-:W-:-:S05]  /*0ef0*/  @!P3 LOP3.LUT R2, R2, 0x8000, RZ, 0xb8, !PT ;  /* 0x000080000202b812 */ /* 0x002fca00078eb8ff */
[----:B------:R1:W-:Y:S02]  /*0f00*/  @!P3 STS [UR8+0x8], R2 ;  /* 0x00000802ff00b988 */ /* 0x0003e40008000808 */
.L_x_35:
[----:B------:R-:W-:Y:S05]  /*0f10*/  BSYNC.RECONVERGENT B3 ;  /* 0x0000000000037941 */ /* 0x000fea0003800200 */
.L_x_29:
[----:B------:R-:W-:Y:S05]  /*0f20*/  WARPSYNC.ALL ;  /* 0x0000000000007948 */ /* 0x000fea0003800000 */
[----:B------:R-:W-:Y:S01]  /*0f30*/  NOP ;  /* 0x0000000000007918 */ /* 0x000fe20000000000 */
[----:B------:R-:W-:-:S04]  /*0f40*/  UIADD3 UR5, UPT, UPT, UR4, 0x80, URZ ;  /* 0x0000008004057890 */ /* 0x000fc8000fffe0ff */
[----:B------:R-:W-:-:S04]  /*0f50*/  UIADD3 UR16, UP0, UPT, UR5, UR12, URZ ;  /* 0x0000000c05107290 */ /* 0x000fc8000ff1e0ff */
[----:B------:R-:W-:Y:S01]  /*0f60*/  ULEA.HI.X.SX32 UR17, UR5, UR13, 0x1, UP0 ;  /* 0x0000000d05117291 */ /* 0x000fe200080f0eff */
[----:B------:R-:W-:Y:S11]  /*0f70*/  @P0 BRA `(.L_x_36) ;  /* 0x0000000000300947 */ /* 0x000ff60003800000 */
[----:B-1-345:R-:W1:Y:S01]  /*0f80*/  S2R R2, SR_LANEID ;  /* 0x0000000000027919 */ /* 0x03ae620000000000 */
[----:B------:R-:W-:Y:S05]  /*0f90*/  WARPSYNC.ALL ;  /* 0x0000000000007948 */ /* 0x000fea0003800000 */
[----:B------:R-:W-:Y:S01]  /*0fa0*/  NOP ;  /* 0x0000000000007918 */ /* 0x000fe20000000000 */
[----:B-1----:R-:W-:-:S05]  /*0fb0*/  IMAD.SHL.U32 R8, R2, 0x4, RZ ;  /* 0x0000000402087824 */ /* 0x002fca00078e00ff */
[----:B------:R-:W1:Y:S01]  /*0fc0*/  LDS R7, [R8+UR8] ;  /* 0x0000000808077984 */ /* 0x000e620008000800 */
[----:B------:R-:W-:-:S05]  /*0fd0*/  IADD3 R2, P1, PT, R8, UR16, RZ ;  /* 0x0000001008027c10 */ /* 0x000fca000ff3e0ff */
[----:B------:R-:W-:-:S05]  /*0fe0*/  IMAD.X R3, RZ, RZ, UR17, P1 ;  /* 0x00000011ff037e24 */ /* 0x000fca00088e06ff */
[----:B-1----:R1:W3:Y:S01]  /*0ff0*/  ATOMG.E.EXCH.STRONG.GPU PT, RZ, [R2], R7 ;  /* 0x0000000702ff73a8 */ /* 0x0022e200041ee100 */
[----:B------:R-:W-:-:S04]  /*1000*/  DEPBAR {5,4,3,2,1,0} ;  /* 0x0000003f0000791a */ /* 0x000fc80000000000 */
[----:B------:R-:W4:Y:S02]  /*1010*/  CCTL.E.C.LDCU.IV.DEEP [UR16] ;  /* 0x0000000010007540 */ /* 0x000f240009c08000 */
[----:B----4-:R1:W-:Y:S01]  /*1020*/  UTMACCTL.IV [UR16] ;  /* 0x00000000100079b9 */ /* 0x0103e20008000000 */
[----:B------:R-:W-:Y:S01]  /*1030*/  NOP ;  /* 0x0000000000007918 */ /* 0x000fe20000000000 */
.L_x_36:
[----:B------:R-:W-:Y:S05]  /*1040*/  @P0 BRA `(.L_x_37) ;  /* 0x00000000000c0947 */ /* 0x000fea0003800000 */
[----:B------:R0:W-:Y:S01]  /*1050*/  UTMACMDFLUSH ;  /* 0x00000000000079b7 */ /* 0x0001e20000000000 */
[----:B------:R-:W-:Y:S05]  /*1060*/  @P0 BRA `(.L_x_37) ;  /* 0x0000000000040947 */ /* 0x000fea0003800000 */
[----:B------:R-:W-:-:S04]  /*1070*/  DEPBAR.LE SB0, 0x0 ;  /* 0x000080000000791a */ /* 0x000fc80000000000 */
.L_x_37:
[----:B------:R-:W-:Y:S05]  /*1080*/  WARPSYNC.ALL ;  /* 0x0000000000007948 */ /* 0x000fea0003800000 */
[----:B------:R-:W-:Y:S01]  /*1090*/  NOP ;  /* 0x0000000000007918 */ /* 0x000fe20000000000 */
[----:B---3--:R-:W-:Y:S06]  /*10a0*/  BAR.SYNC.DEFER_BLOCKING 0x0 ;  /* 0x0000000000007b1d */ /* 0x008fec0000010000 */
[----:B------:R-:W-:Y:S02]  /*10b0*/  BSSY.RECONVERGENT B3, `(.L_x_38) ;  /* 0x000000b000037945 */ /* 0x000fe40003800200 */
[----:B------:R-:W-:Y:S06]  /*10c0*/  BAR.SYNC.DEFER_BLOCKING 0x0 ;  /* 0x0000000000007b1d */ /* 0x000fec0000010000 */
[----:B------:R3:W-:Y:S01]  /*10d0*/  @!P0 STS [R4], RZ ;  /* 0x000000ff04008388 */ /* 0x0007e20000000800 */
[----:B------:R-:W-:Y:S01]  /*10e0*/  NOP ;  /* 0x0000000000007918 */ /* 0x000fe20000000000 */
[----:B------:R-:W-:Y:S05]  /*10f0*/  @P3 BRA `(.L_x_39) ;  /* 0x0000000000183947 */ /* 0x000fea0003800000 */
[----:B-1--45:R-:W1:Y:S01]  /*1100*/  LDS R2, [UR8+0x8] ;  /* 0x00000808ff027984 */ /* 0x032e620008000800 */
[----:B------:R-:W4:Y:S01]  /*1110*/  LDC.64 R8, c[0x0][0x390] ;  /* 0x0000e400ff087b82 */ /* 0x000f220000000a00 */
[----:B------:R-:W-:Y:S02]  /*1120*/  IMAD.MOV.U32 R3, RZ, RZ, 0x70 ;  /* 0x00000070ff037424 */ /* 0x000fe400078e00ff */
[----:B----4-:R4:W-:Y:S03]  /*1130*/  STS.64 [UR8], R8 ;  /* 0x00000008ff007988 */ /* 0x0109e60008000a08 */
[----:B-1----:R-:W-:-:S05]  /*1140*/  LOP3.LUT R2, R2, 0x10, R3, 0xd8, !PT ;  /* 0x0000001002027812 */ /* 0x002fca00078ed803 */
[----:B------:R4:W-:Y:S02]  /*1150*/  STS [UR8+0x8], R2 ;  /* 0x00000802ff007988 */ /* 0x0009e40008000808 */
.L_x_39:
[----:B-1----:R-:W-:Y:S05]  /*1160*/  BSYNC.RECONVERGENT B3 ;  /* 0x0000000000037941 */ /* 0x002fea0003800200 */
.L_x_38:
[----:B------:R-:W-:Y:S04]  /*1170*/  BSSY.RECONVERGENT B4, `(.L_x_40) ;  /* 0x0000033000047945 */ /* 0x000fe80003800200 */
[----:B------:R-:W-:Y:S04]  /*1180*/  BSSY.RELIABLE B3, `(.L_x_41) ;  /* 0x000002e000037945 */ /* 0x000fe80003800100 */
[----:B------:R-:W-:Y:S05]  /*1190*/  @P3 BRA `(.L_x_42) ;  /* 0x0000000000243947 */ /* 0x000fea0003800000 */
[----:B----45:R-:W1:Y:S01]  /*11a0*/  LDS R2, [UR8+0x34] ;  /* 0x00003408ff027984 */ /* 0x030e620008000800 */
[----:B------:R-:W-:-:S05]  /*11b0*/  IMAD.MOV.U32 R3, RZ, RZ, 0x7f000000 ;  /* 0x7f000000ff037424 */ /* 0x000fca00078e00ff */
[----:B-1----:R-:W-:-:S05]  /*11c0*/  LOP3.LUT R2, R2, 0xff000000, R3, 0xb8, !PT ;  /* 0xff00000002027812 */ /* 0x002fca00078eb803 */
[----:B------:R1:W-:Y:S01]  /*11d0*/  STS [UR8+0x34], R2 ;  /* 0x00003402ff007988 */ /* 0x0003e20008000808 */
[----:B------:R-:W-:Y:S05]  /*11e0*/  @P3 BRA `(.L_x_43) ;  /* 0x0000000000183947 */ /* 0x000fea0003800000 */
[----:B-1----:R-:W1:Y:S01]  /*11f0*/  LDS R2, [UR8+0x38] ;  /* 0x00003808ff027984 */ /* 0x002e620008000800 */
[----:B------:R-:W-:-:S05]  /*1200*/  IMAD.MOV.U32 R3, RZ, RZ, 0x3f ;  /* 0x0000003fff037424 */ /* 0x000fca00078e00ff */
[----:B-1----:R-:W-:-:S05]  /*1210*/  LOP3.LUT R2, R2, 0xff, R3, 0xb8, !PT ;  /* 0x000000ff02027812 */ /* 0x002fca00078eb803 */
[----:B------:R1:W-:Y:S02]  /*1220*/  STS [UR8+0x38], R2 ;  /* 0x00003802ff007988 */ /* 0x0003e40008000808 */
.L_x_42:
[----:B------:R-:W-:Y:S05]  /*1230*/  @P3 BRA `(.L_x_44) ;  /* 0x00000000000c3947 */ /* 0x000fea0003800000 */
[----:B------:R1:W-:Y:S02]  /*1240*/  STS [UR8+0x20], R5 ;  /* 0x00002005ff007988 */ /* 0x0003e40008000808 */
.L_x_43:
[----:B------:R-:W-:Y:S05]  /*1250*/  @P3 BRA `(.L_x_45) ;  /* 0x0000000000243947 */ /* 0x000fea0003800000 */
[----:B------:R1:W-:Y:S02]  /*1260*/  STS [UR8+0x24], R6 ;  /* 0x00002406ff007988 */ /* 0x0003e40008000808 */
.L_x_44:
[----:B------:R-:W-:Y:S05]  /*1270*/  @P3 BRA `(.L_x_46) ;  /* 0x00000000002c3947 */ /* 0x000fea0003800000 */
[----:B-1--45:R-:W1:Y:S01]  /*1280*/  LDS R2, [UR8+0x1c] ;  /* 0x00001c08ff027984 */ /* 0x032e620008000800 */
[----:B------:R-:W4:Y:S02]  /*1290*/  LDC.64 R6, c[0x0][0x3b8] ;  /* 0x0000ee00ff067b82 */ /* 0x000f240000000a00 */
[--C-:B----4-:R-:W-:Y:S02]  /*12a0*/  SHF.R.U32.HI R5, RZ, 0x4, R7.reuse ;  /* 0x00000004ff057819 */ /* 0x110fe40000011607 */
[----:B------:R-:W-:-:S05]  /*12b0*/  SHF.R.U64 R3, R6, 0x4, R7 ;  /* 0x0000000406037819 */ /* 0x000fca0000001207 */
[----:B------:R4:W-:Y:S01]  /*12c0*/  STS [UR8+0xc], R3 ;  /* 0x00000c03ff007988 */ /* 0x0009e20008000808 */
[----:B-1----:R-:W-:-:S05]  /*12d0*/  LOP3.LUT R2, R2, 0xf, R5, 0xb8, !PT ;  /* 0x0000000f02027812 */ /* 0x002fca00078eb805 */
[----:B------:R4:W-:Y:S02]  /*12e0*/  STS [UR8+0x1c], R2 ;  /* 0x00001c02ff007988 */ /* 0x0009e40008000808 */
.L_x_45:
[----:B------:R-:W-:Y:S05]  /*12f0*/  @P3 BRA `(.L_x_47) ;  /* 0x00000000001c3947 */ /* 0x000fea0003800000 */
[----:B-1--45:R-:W1:Y:S02]  /*1300*/  LDS R2, [UR8+0x34] ;  /* 0x00003408ff027984 */ /* 0x032e640008000800 */
[----:B-1----:R-:W-:-:S05]  /*1310*/  LOP3.LUT R2, R2, 0x7, RZ, 0xb8, !PT ;  /* 0x0000000702027812 */ /* 0x002fca00078eb8ff */
[----:B------:R1:W-:Y:S02]  /*1320*/  STS [UR8+0x34], R2 ;  /* 0x00003402ff007988 */ /* 0x0003e40008000808 */
.L_x_46:
[----:B------:R-:W-:Y:S05]  /*1330*/  @P3 BRA `(.L_x_48) ;  /* 0x00000000001c3947 */ /* 0x000fea0003800000 */
[----:B-1--45:R-:W1:Y:S02]  /*1340*/  LDS R2, [UR8+0x34] ;  /* 0x00003408ff027984 */ /* 0x032e640008000800 */
[----:B-1----:R-:W-:-:S05]  /*1350*/  LOP3.LUT R2, R2, 0x38, RZ, 0xb8, !PT ;  /* 0x0000003802027812 */ /* 0x002fca00078eb8ff */
[----:B------:R1:W-:Y:S02]  /*1360*/  STS [UR8+0x34], R2 ;  /* 0x00003402ff007988 */ /* 0x0003e40008000808 */
.L_x_47:
[----:B------:R-:W-:Y:S05]  /*1370*/  @P3 BRA `(.L_x_49) ;  /* 0x00000000001c3947 */ /* 0x000fea0003800000 */
[----:B-1--45:R-:W1:Y:S02]  /*1380*/  LDS R2, [UR8+0x8] ;  /* 0x00000808ff027984 */ /* 0x032e640008000800 */
[----:B-1----:R-:W-:-:S05]  /*1390*/  LOP3.LUT R2, R2, 0x780, RZ, 0xb8, !PT ;  /* 0x0000078002027812 */ /* 0x002fca00078eb8ff */
[----:B------:R1:W-:Y:S02]  /*13a0*/  STS [UR8+0x8], R2 ;  /* 0x00000802ff007988 */ /* 0x0003e40008000808 */
.L_x_48:
[----:B------:R-:W-:Y:S05]  /*13b0*/  @P3 BRA `(.L_x_50) ;  /* 0x0000000000283947 */ /* 0x000fea0003800000 */
[----:B-1--45:R-:W1:Y:S02]  /*13c0*/  LDS R2, [UR8+0x8] ;  /* 0x00000808ff027984 */ /* 0x032e640008000800 */
[----:B-1----:R-:W-:-:S05]  /*13d0*/  LOP3.LUT R2, R2, 0x1800, RZ, 0xb8, !PT ;  /* 0x0000180002027812 */ /* 0x002fca00078eb8ff */
[----:B------:R1:W-:Y:S02]  /*13e0*/  STS [UR8+0x8], R2 ;  /* 0x00000802ff007988 */ /* 0x0003e40008000808 */
.L_x_49:
[----:B------:R-:W-:Y:S05]  /*13f0*/  @P3 BREAK.RELIABLE B3 ;  /* 0x0000000000033942 */ /* 0x000fea0003800100 */
[----:B------:R-:W-:Y:S05]  /*1400*/  @P3 BRA `(.L_x_51) ;  /* 0x0000000000243947 */ /* 0x000fea0003800000 */
[----:B-1--45:R-:W1:Y:S01]  /*1410*/  LDS R2, [UR8+0x8] ;  /* 0x00000808ff027984 */ /* 0x032e620008000800 */
[----:B------:R-:W-:-:S05]  /*1420*/  IMAD.MOV.U32 R3, RZ, RZ, 0x6000 ;  /* 0x00006000ff037424 */ /* 0x000fca00078e00ff */
[----:B-1----:R-:W-:-:S04]  /*1430*/  LOP3.LUT R2, R2, 0x6000, R3, 0xd8, !PT ;  /* 0x0000600002027812 */ /* 0x002fc800078ed803 */
[----:B------:R-:W-:-:S05]  /*1440*/  LOP3.LUT R2, R2, 0x400000, RZ, 0xb8, !PT ;  /* 0x0040000002027812 */ /* 0x000fca00078eb8ff */
[----:B------:R1:W-:Y:S02]  /*1450*/  STS [UR8+0x8], R2 ;  /* 0x00000802ff007988 */ /* 0x0003e40008000808 */
.L_x_50:
[----:B------:R-:W-:Y:S05]  /*1460*/  BSYNC.RELIABLE B3 ;  /* 0x0000000000037941 */ /* 0x000fea0003800100 */
.L_x_41:
[----:B-1--45:R-:W1:Y:S02]  /*1470*/  @!P3 LDS R2, [UR8+0x8] ;  /* 0x00000808ff02b984 */ /* 0x032e640008000800 */
[----:B-1----:R-:W-:-:S05]  /*1480*/  @!P3 LOP3.LUT R2, R2, 0x8000, RZ, 0xb8, !PT ;  /* 0x000080000202b812 */ /* 0x002fca00078eb8ff */
[----:B------:R1:W-:Y:S02]  /*1490*/  @!P3 STS [UR8+0x8], R2 ;  /* 0x00000802ff00b988 */ /* 0x0003e40008000808 */
.L_x_51:
[----:B------:R-:W-:Y:S05]  /*14a0*/  BSYNC.RECONVERGENT B4 ;  /* 0x0000000000047941 */ /* 0x000fea0003800200 */
.L_x_40:
[----:B------:R-:W-:Y:S05]  /*14b0*/  WARPSYNC.ALL ;  /* 0x0000000000007948 */ /* 0x000fea0003800000 */
[----:B------:R-:W-:Y:S01]  /*14c0*/  NOP ;  /* 0x0000000000007918 */ /* 0x000fe20000000000 */
[----:B------:R-:W-:-:S04]  /*14d0*/  UIADD3 UR4, UPT, UPT, UR4, 0x100, URZ ;  /* 0x0000010004047890 */ /* 0x000fc8000fffe0ff */
[----:B------:R-:W-:-:S04]  /*14e0*/  UIADD3 UR19, UP0, UPT, UR4, UR12, URZ ;  /* 0x0000000c04137290 */ /* 0x000fc8000ff1e0ff */
[----:B------:R-:W-:Y:S01]  /*14f0*/  ULEA.HI.X.SX32 UR24, UR4, UR13, 0x1, UP0 ;  /* 0x0000000d04187291 */ /* 0x000fe200080f0eff */
[----:B------:R-:W-:Y:S11]  /*1500*/  @P0 BRA `(.L_x_52) ;  /* 0x0000000000380947 */ /* 0x000ff60003800000 */
[----:B-1--45:R-:W1:Y:S01]  /*1510*/  S2R R2, SR_LANEID ;  /* 0x0000000000027919 */ /* 0x032e620000000000 */
[----:B------:R-:W-:Y:S05]  /*1520*/  WARPSYNC.ALL ;  /* 0x0000000000007948 */ /* 0x000fea0003800000 */
[----:B------:R-:W-:Y:S01]  /*1530*/  NOP ;  /* 0x0000000000007918 */ /* 0x000fe20000000000 */
[----:B-123--:R-:W-:-:S05]  /*1540*/  IMAD.SHL.U32 R4, R2, 0x4, RZ ;  /* 0x0000000402047824 */ /* 0x00efca00078e00ff */
[----:B------:R-:W1:Y:S01]  /*1550*/  LDS R5, [R4+UR8] ;  /* 0x0000000804057984 */ /* 0x000e620008000800 */
[----:B------:R-:W-:Y:S01]  /*1560*/  IADD3 R2, P1, PT, R4, UR19, RZ ;  /* 0x0000001304027c10 */ /* 0x000fe2000ff3e0ff */
[----:B------:R-:W-:-:S04]  /*1570*/  UMOV UR4, UR19 ;  /* 0x0000001300047c82 */ /* 0x000fc80008000000 */
[----:B------:R-:W-:Y:S01]  /*1580*/  IMAD.X R3, RZ, RZ, UR24, P1 ;  /* 0x00000018ff037e24 */ /* 0x000fe200088e06ff */
[----:B------:R-:W-:-:S04]  /*1590*/  UMOV UR5, UR24 ;  /* 0x0000001800057c82 */ /* 0x000fc80008000000 */
[----:B-1----:R1:W2:Y:S01]  /*15a0*/  ATOMG.E.EXCH.STRONG.GPU PT, RZ, [R2], R5 ;  /* 0x0000000502ff73a8 */ /* 0x0022a200041ee100 */
[----:B------:R-:W-:-:S04]  /*15b0*/  DEPBAR {5,4,3,2,1,0} ;  /* 0x0000003f0000791a */ /* 0x000fc80000000000 */
[----:B------:R-:W3:Y:S02]  /*15c0*/  CCTL.E.C.LDCU.IV.DEEP [UR4] ;  /* 0x0000000004007540 */ /* 0x000ee40009c08000 */
[----:B---3--:R1:W-:Y:S01]  /*15d0*/  UTMACCTL.IV [UR4] ;  /* 0x00000000040079b9 */ /* 0x0083e20008000000 */
[----:B------:R-:W-:Y:S01]  /*15e0*/  NOP ;  /* 0x0000000000007918 */ /* 0x000fe20000000000 */
.L_x_52:
[----:B------:R-:W-:Y:S05]  /*15f0*/  @P0 BRA `(.L_x_53) ;  /* 0x00000000000c0947 */ /* 0x000fea0003800000 */
[----:B------:R0:W-:Y:S01]  /*1600*/  UTMACMDFLUSH ;  /* 0x00000000000079b7 */ /* 0x0001e20000000000 */
[----:B------:R-:W-:Y:S05]  /*1610*/  @P0 BRA `(.L_x_53) ;  /* 0x0000000000040947 */ /* 0x000fea0003800000 */
[----:B------:R-:W-:-:S04]  /*1620*/  DEPBAR.LE SB0, 0x0 ;  /* 0x000080000000791a */ /* 0x000fc80000000000 */
.L_x_53:
[----:B------:R-:W-:Y:S05]  /*1630*/  WARPSYNC.ALL ;  /* 0x0000000000007948 */ /* 0x000fea0003800000 */
[----:B------:R-:W-:Y:S01]  /*1640*/  NOP ;  /* 0x0000000000007918 */ /* 0x000fe20000000000 */
[----:B--2---:R-:W-:Y:S01]  /*1650*/  BAR.SYNC.DEFER_BLOCKING 0x0 ;  /* 0x0000000000007b1d */ /* 0x004fe20000010000 */
[----:B------:R-:W-:Y:S01]  /*1660*/  ISETP.GE.AND P0, PT, R10, 0x1, PT ;  /* 0x000000010a00780c */ /* 0x000fe20003f06270 */
[----:B------:R-:W-:Y:S01]  /*1670*/  USHF.L.U32 UR23, UR9, 0x6, URZ ;  /* 0x0000000609177899 */ /* 0x000fe200080006ff */
[----:B-1--45:R-:W-:Y:S01]  /*1680*/  SHF.R.U32.HI R2, RZ, 0x5, R0 ;  /* 0x00000005ff027819 */ /* 0x032fe20000011600 */
[----:B------:R-:W-:-:S02]  /*1690*/  USHF.L.U32 UR11, UR11, 0x7, URZ ;  /* 0x000000070b0b7899 */ /* 0x000fc400080006ff */
[----:B------:R-:W-:Y:S01]  /*16a0*/  VOTEU.ALL UP0, P3 ;  /* 0x0000000000ff7886 */ /* 0x000fe20001800000 */
[----:B------:R-:W-:Y:S01]  /*16b0*/  UMOV UR4, 0x1 ;  /* 0x0000000100047882 */ /* 0x000fe20000000000 */
[----:B------:R-:W-:Y:S01]  /*16c0*/  VOTEU.ALL UP1, P3 ;  /* 0x0000000000ff7886 */ /* 0x000fe20001820000 */
[----:B------:R-:W-:Y:S02]  /*16d0*/  R2UR UR18, R2 ;  /* 0x00000000021272ca */ /* 0x000fe400000e0000 */
[----:B------:R-:W-:-:S04]  /*16e0*/  @!UP0 UIADD3 UR12, UPT, UPT, -UR4, 0x100000, URZ ;  /* 0x00100000040c8890 */ /* 0x000fc8000fffe1ff */
[----:B------:R-:W-:Y:S02]  /*16f0*/  @!UP0 USHF.L.U32 UR13, UR12, 0xb, URZ ;  /* 0x0000000b0c0d8899 */ /* 0x000fe400080006ff */
[----:B------:R-:W-:Y:S02]  /*1700*/  @!UP0 USHF.L.U32 UR12, UR12, 0x1, URZ ;  /* 0x000000010c0c8899 */ /* 0x000fe400080006ff */
[----:B------:R-:W-:-:S04]  /*1710*/  @!UP0 UIADD3 UR4, UPT, UPT, -UR4, 0x100000, URZ ;  /* 0x0010000004048890 */ /* 0x000fc8000fffe1ff */
[----:B------:R-:W-:Y:S02]  /*1720*/  @!UP0 USHF.L.U32 UR5, UR4, 0xb, URZ ;  /* 0x0000000b04058899 */ /* 0x000fe400080006ff */
[----:B------:R-:W-:Y:S01]  /*1730*/  @!UP0 USHF.L.U32 UR4, UR4, 0x1, URZ ;  /* 0x0000000104048899 */ /* 0x000fe200080006ff */
[----:B------:R-:W-:Y:S01]  /*1740*/  VOTEU.ALL UP0, P3 ;  /* 0x0000000000ff7886 */ /* 0x000fe20001800000 */
[----:B------:R-:W1:Y:S04]  /*1750*/  FENCE.VIEW.ASYNC.S ;  /* 0x00000000000073c6 */ /* 0x000e680000000000 */
[----:B-1----:R1:W2:Y:S06]  /*1760*/  @!UP0 SYNCS.EXCH.64 URZ, [UR8+0x1800], UR12 ;  /* 0x0018000c08ff85b2 */ /* 0x0022ac0008000100 */
[----:B------:R1:W4:Y:S01]  /*1770*/  @!UP1 SYNCS.EXCH.64 URZ, [UR8+0x1810], UR4 ;  /* 0x0018100408ff95b2 */ /* 0x0003220008000100 */
[----:B------:R-:W-:Y:S05]  /*1780*/  @!P0 BRA `(.L_x_54) ;  /* 0x0000000400848947 */ /* 0x000fea0003800000 */
[----:B--2-4-:R-:W-:Y:S01]  /*1790*/  BAR.SYNC.DEFER_BLOCKING 0x0 ;  /* 0x0000000000007b1d */ /* 0x014fe20000010000 */
[----:B------:R-:W-:Y:S01]  /*17a0*/  ELECT P1, URZ, PT ;  /* 0x0000000000ff782f */ /* 0x000fe20003820000 */
[----:B------:R-:W-:Y:S01]  /*17b0*/  @!P3 IMAD.MOV.U32 R2, RZ, RZ, 0x1800 ;  /* 0x00001800ff02b424 */ /* 0x000fe200078e00ff */
[----:B------:R-:W-:Y:S02]  /*17c0*/  UIADD3 UR20, UPT, UPT, UR8, 0x1000, URZ ;  /* 0x0000100008147890 */ /* 0x000fe4000fffe0ff */
[----:B------:R-:W-:Y:S02]  /*17d0*/  ISETP.LT.U32.AND P1, PT, R68, 0x20, P1 ;  /* 0x000000204400780c */ /* 0x000fe40000f21070 */
[----:B------:R-:W-:Y:S01]  /*17e0*/  ELECT P0, URZ, PT ;  /* 0x0000000000ff782f */ /* 0x000fe20003800000 */
[----:B------:R-:W-:-:S03]  /*17f0*/  USHF.R.U32.HI UR14, URZ, 0x4, UR8 ;  /* 0x00000004ff0e7899 */ /* 0x000fc60008011608 */
[----:B------:R-:W-:Y:S01]  /*1800*/  ISETP.LT.U32.AND P0, PT, R68, 0x20, P0 ;  /* 0x000000204400780c */ /* 0x000fe20000701070 */
[----:B-1----:R-:W-:Y:S02]  /*1810*/  USHF.R.U32.HI UR12, URZ, 0x4, UR20 ;  /* 0x00000004ff0c7899 */ /* 0x002fe40008011614 */
[----:B------:R-:W-:Y:S02]  /*1820*/  USGXT.U32 UR14, UR14, 0xe ;  /* 0x0000000e0e0e789a */ /* 0x000fe40008000000 */
[----:B------:R-:W-:Y:S01]  /*1830*/  USGXT.U32 UR12, UR12, 0xe ;  /* 0x0000000e0c0c789a */ /* 0x000fe20008000000 */
[----:B------:R-:W-:Y:S01]  /*1840*/  UMOV UR15, 0xc0004010 ;  /* 0xc0004010000f7882 */ /* 0x000fe20000000000 */
[----:B------:R-:W-:Y:S01]  /*1850*/  VOTEU.ANY UP0, P1 ;  /* 0x0000000000ff7886 */ /* 0x000fe20000800100 */
[----:B------:R-:W-:Y:S01]  /*1860*/  VOTEU.ANY UP2, P1 ;  /* 0x0000000000ff7886 */ /* 0x000fe20000840100 */
[----:B------:R-:W-:-:S03]  /*1870*/  UMOV UR13, 0xc0004010 ;  /* 0xc0004010000d7882 */ /* 0x000fc60000000000 */
[----:B------:R-:W-:Y:S02]  /*1880*/  @UP0 UIADD3 UR21, UPT, UPT, UR8, 0x1800, URZ ;  /* 0x0000180008150890 */ /* 0x000fe4000fffe0ff */
[----:B------:R1:W-:Y:S01]  /*1890*/  @!P3 SYNCS.ARRIVE.TRANS64 RZ, [UR8+0x1800], R2 ;  /* 0x00180002ffffb9a7 */ /* 0x0003e20008000008 */
[----:B------:R-:W-:Y:S01]  /*18a0*/  @UP0 UMOV UR22, URZ ;  /* 0x000000ff00160c82 */ /* 0x000fe20008000000 */
[----:B------:R-:W-:Y:S01]  /*18b0*/  BAR.SYNC.DEFER_BLOCKING 0x0 ;  /* 0x0000000000007b1d */ /* 0x000fe20000010000 */
[----:B------:R-:W-:-:S05]  /*18c0*/  UISETP.NE.U32.AND UP0, UPT, UR18, URZ, UPT ;  /* 0x000000ff1200728c */ /* 0x000fca000bf05070 */
[----:B------:R-:W-:Y:S01]  /*18d0*/  VOTEU.ANY UP1, P0 ;  /* 0x0000000000ff7886 */ /* 0x000fe20000020100 */
[----:B------:R-:W-:-:S04]  /*18e0*/  VOTEU.ANY UP3, P0 ;  /* 0x0000000000ff7886 */ /* 0x000fc80000060100 */
[----:B------:R-:W-:Y:S01]  /*18f0*/  @UP1 UIADD3 UR9, UPT, UPT, UR8, 0x1800, URZ ;  /* 0x0000180008091890 */ /* 0x000fe2000fffe0ff */
[----:B------:R-:W-:Y:S01]  /*1900*/  @UP1 UMOV UR10, URZ ;  /* 0x000000ff000a1c82 */ /* 0x000fe20008000000 */
[----:B------:R1:W-:Y:S01]  /*1910*/  @UP2 UTMALDG.2D [UR20], [UR6] ;  /* 0x00000014060025b4 */ /* 0x0003e20008008000 */
[----:B------:R2:W-:Y:S06]  /*1920*/  MEMBAR.ALL.CTA ;  /* 0x0000000000007992 */ /* 0x0005ec0000008000 */
[----:B--2---:R-:W2:Y:S02]  /*1930*/  FENCE.VIEW.ASYNC.S ;  /* 0x00000000000073c6 */ /* 0x004ea40000000000 */
[----:B--2---:R-:W-:Y:S06]  /*1940*/  BAR.SYNC.DEFER_BLOCKING 0x0 ;  /* 0x0000000000007b1d */ /* 0x004fec0000010000 */
[----:B------:R1:W-:Y:S02]  /*1950*/  @UP3 UTMALDG.2D [UR8], [UR16] ;  /* 0x00000008100035b4 */ /* 0x0003e40008008000 */
[----:B------:R-:W-:Y:S06]  /*1960*/  BAR.SYNC.DEFER_BLOCKING 0x0 ;  /* 0x0000000000007b1d */ /* 0x000fec0000010000 */
[----:B------:R-:W2:Y:S02]  /*1970*/  SYNCS.PHASECHK.TRANS64.TRYWAIT P0, [UR8+0x1800], RZ ;  /* 0x001800ffff0075a7 */ /* 0x000ea40008001108 */
[----:B-12---:R-:W-:Y:S05]  /*1980*/  @!P0 BRA `(.L_x_55) ;  /* 0x0000000800e08947 */ /* 0x006fea0003800000 */
.L_x_67:
[----:B------:R-:W-:Y:S05]  /*1990*/  BRA.U UP0, `(.L_x_56) ;  /* 0x0000000100107547 */ /* 0x000fea000b800000 */
[----:B------:R-:W-:Y:S01]  /*19a0*/  UMOV UR4, 0x0 ;  /* 0x0000000000047882 */ /* 0x000fe20000000000 */
[----:B------:R-:W-:Y:S02]  /*19b0*/  UMOV UR5, 0x4200010 ;  /* 0x0420001000057882 */ /* 0x000fe40000000000 */
[----:B------:R1:W-:Y:S01]  /*19c0*/  UTCQMMA gdesc[UR12], gdesc[UR14], tmem[UR25], tmem[UR4], idesc[UR5], !UPT ;  /* 0x00ff040e0c0075ea */ /* 0x0003e2000f800319 */
[----:B------:R-:W-:Y:S02]  /*19d0*/  NOP ;  /* 0x0000000000007918 */ /* 0x000fe40000000000 */
.L_x_56:
[----:B------:R-:W-:Y:S01]  /*19e0*/  ELECT P0, URZ, PT ;  /* 0x0000000000ff782f */ /* 0x000fe20003800000 */
[----:B-1----:R-:W-:-:S03]  /*19f0*/  UIADD3 UR4, UPT, UPT, UR8, 0x1810, URZ ;  /* 0x0000181008047890 */ /* 0x002fc6000fffe0ff */
[----:B------:R-:W-:Y:S01]  /*1a00*/  ISETP.LT.U32.AND P0, PT, R68, 0x20, P0 ;  /* 0x000000204400780c */ /* 0x000fe20000701070 */
[----:B------:R-:W-:-:S12]  /*1a10*/  UMOV UR5, URZ ;  /* 0x000000ff00057c82 */ /* 0x000fd80008000000 */
[----:B------:R-:W-:Y:S01]  /*1a20*/  VOTEU.ANY UP0, P0 ;  /* 0x0000000000ff7886 */ /* 0x000fe20000000100 */
[----:B------:R-:W-:Y:S01]  /*1a30*/  VOTEU.ANY UP1, P0 ;  /* 0x0000000000ff7886 */ /* 0x000fe20000020100 */
[----:B------:R-:W-:-:S03]  /*1a40*/  ISETP.GE.U32.AND P0, PT, R10, 0x21, PT ;  /* 0x000000210a00780c */ /* 0x000fc60003f06070 */
[----:B------:R-:W-:Y:S02]  /*1a50*/  @UP0 UMOV UR9, UR4 ;  /* 0x0000000400090c82 */ /* 0x000fe40008000000 */
[----:B------:R1:W-:Y:S01]  /*1a60*/  @UP1 UTCBAR [UR9], URZ ;  /* 0x000000ff090013e9 */ /* 0x0003e200080000ff */
[----:B------:R-:W-:Y:S06]  /*1a70*/  BAR.SYNC.DEFER_BLOCKING 0x0 ;  /* 0x0000000000007b1d */ /* 0x000fec0000010000 */
[----:B------:R-:W2:Y:S02]  /*1a80*/  SYNCS.PHASECHK.TRANS64.TRYWAIT P1, [UR8+0x1810], RZ ;  /* 0x001810ffff0075a7 */ /* 0x000ea40008021108 */
[----:B-12---:R-:W-:Y:S05]  /*1a90*/  @!P1 BRA `(.L_x_57) ;  /* 0x0000000800a89947 */ /* 0x006fea0003800000 */
.L_x_68:
[----:B------:R-:W-:Y:S05]  /*1aa0*/  @!P0 BRA `(.L_x_54) ;  /* 0x0000000000bc8947 */ /* 0x000fea0003800000 */
[----:B------:R-:W-:Y:S01]  /*1ab0*/  IMAD.MOV.U32 R2, RZ, RZ, 0x1 ;  /* 0x00000001ff027424 */ /* 0x000fe200078e00ff */
[----:B------:R-:W1:Y:S01]  /*1ac0*/  LDCU UR26, c[0x0][0x3a0] ;  /* 0x00007400ff1a77ac */ /* 0x000e620008000800 */
[----:B------:R-:W-:-:S05]  /*1ad0*/  UMOV UR22, 0x20 ;  /* 0x0000002000167882 */ /* 0x000fca0000000000 */
.L_x_61:
[----:B------:R-:W-:Y:S01]  /*1ae0*/  BAR.SYNC.DEFER_BLOCKING 0x0 ;  /* 0x0000000000007b1d */ /* 0x000fe20000010000 */
[----:B------:R-:W-:Y:S01]  /*1af0*/  ELECT P1, URZ, PT ;  /* 0x0000000000ff782f */ /* 0x000fe20003820000 */
[----:B------:R-:W-:Y:S01]  /*1b00*/  @!P3 IMAD.MOV.U32 R3, RZ, RZ, 0x1800 ;  /* 0x00001800ff03b424 */ /* 0x000fe200078e00ff */
[----:B------:R-:W-:Y:S02]  /*1b10*/  ELECT P0, URZ, PT ;  /* 0x0000000000ff782f */ /* 0x000fe40003800000 */
[C---:B------:R-:W-:Y:S01]  /*1b20*/  ISETP.LT.U32.AND P1, PT, R68.reuse, 0x20, P1 ;  /* 0x000000204400780c */ /* 0x040fe20000f21070 */
[----:B------:R-:W-:Y:S01]  /*1b30*/  UMOV UR10, UR22 ;  /* 0x00000016000a7c82 */ /* 0x000fe20008000000 */
[----:B------:R-:W-:-:S11]  /*1b40*/  ISETP.LT.U32.AND P0, PT, R68, 0x20, P0 ;  /* 0x000000204400780c */ /* 0x000fd60000701070 */
[----:B------:R-:W-:Y:S02]  /*1b50*/  VOTEU.ANY UP0, P1 ;  /* 0x0000000000ff7886 */ /* 0x000fe40000800100 */
[----:B------:R-:W-:-:S03]  /*1b60*/  VOTEU.ANY UP1, P0 ;  /* 0x0000000000ff7886 */ /* 0x000fc60000020100 */
[----:B--2---:R-:W-:Y:S02]  /*1b70*/  @UP0 UIADD3 UR20, UPT, UPT, UR8, 0x1000, URZ ;  /* 0x0000100008140890 */ /* 0x004fe4000fffe0ff */
[----:B------:R2:W-:Y:S01]  /*1b80*/  @!P3 SYNCS.ARRIVE.TRANS64 RZ, [UR8+0x1800], R3 ;  /* 0x00180003ffffb9a7 */ /* 0x0005e20008000008 */
[----:B------:R-:W-:Y:S01]  /*1b90*/  @UP0 UIADD3 UR21, UPT, UPT, UR8, 0x1800, URZ ;  /* 0x0000180008150890 */ /* 0x000fe2000fffe0ff */
[----:B------:R-:W-:Y:S01]  /*1ba0*/  VOTEU.ANY UP0, P1 ;  /* 0x0000000000ff7886 */ /* 0x000fe20000800100 */
[----:B------:R-:W-:Y:S01]  /*1bb0*/  BAR.SYNC.DEFER_BLOCKING 0x0 ;  /* 0x0000000000007b1d */ /* 0x000fe20000010000 */
[----:B------:R-:W-:Y:S01]  /*1bc0*/  @UP1 UIADD3 UR9, UPT, UPT, UR8, 0x1800, URZ ;  /* 0x0000180008091890 */ /* 0x000fe2000fffe0ff */
[----:B--2---:R-:W-:-:S04]  /*1bd0*/  IMAD.U32 R3, R2, -0x80000000, RZ ;  /* 0x8000000002037824 */ /* 0x004fc800078e00ff */
[----:B------:R-:W-:Y:S01]  /*1be0*/  VOTEU.ANY UP1, P0 ;  /* 0x0000000000ff7886 */ /* 0x000fe20000020100 */
[----:B------:R2:W-:Y:S01]  /*1bf0*/  @UP0 UTMALDG.2D [UR20], [UR6] ;  /* 0x00000014060005b4 */ /* 0x0005e20008008000 */
[----:B------:R-:W-:Y:S01]  /*1c00*/  UISETP.NE.U32.AND UP0, UPT, UR18, URZ, UPT ;  /* 0x000000ff1200728c */ /* 0x000fe2000bf05070 */
[----:B------:R4:W-:Y:S06]  /*1c10*/  MEMBAR.ALL.CTA ;  /* 0x0000000000007992 */ /* 0x0009ec0000008000 */
[----:B----4-:R-:W4:Y:S02]  /*1c20*/  FENCE.VIEW.ASYNC.S ;  /* 0x00000000000073c6 */ /* 0x010f240000000000 */
[----:B----4-:R-:W-:Y:S06]  /*1c30*/  BAR.SYNC.DEFER_BLOCKING 0x0 ;  /* 0x0000000000007b1d */ /* 0x010fec0000010000 */
[----:B------:R2:W-:Y:S02]  /*1c40*/  @UP1 UTMALDG.2D [UR8], [UR16] ;  /* 0x00000008100015b4 */ /* 0x0005e40008008000 */
[----:B------:R-:W-:Y:S06]  /*1c50*/  BAR.SYNC.DEFER_BLOCKING 0x0 ;  /* 0x0000000000007b1d */ /* 0x000fec0000010000 */
[----:B------:R-:W4:Y:S02]  /*1c60*/  SYNCS.PHASECHK.TRANS64.TRYWAIT P0, [UR8+0x1800], R3 ;  /* 0x00180003ff0075a7 */ /* 0x000f240008001108 */
[----:B--2-4-:R-:W-:Y:S05]  /*1c70*/  @!P0 BRA `(.L_x_58) ;  /* 0x00000008003c8947 */ /* 0x014fea0003800000 */
.L_x_69:
[----:B------:R-:W-:Y:S05]  /*1c80*/  BRA.U UP0, `(.L_x_59) ;  /* 0x0000000100107547 */ /* 0x000fea000b800000 */
[----:B------:R-:W-:Y:S01]  /*1c90*/  UMOV UR20, 0x0 ;  /* 0x0000000000147882 */ /* 0x000fe20000000000 */
[----:B------:R-:W-:Y:S02]  /*1ca0*/  UMOV UR21, 0x4200010 ;  /* 0x0420001000157882 */ /* 0x000fe40000000000 */
[----:B------:R2:W-:Y:S01]  /*1cb0*/  UTCQMMA gdesc[UR12], gdesc[UR14], tmem[UR25], tmem[UR20], idesc[UR21], UPT ;  /* 0x00ff140e0c0075ea */ /* 0x0005e2000b800319 */
[----:B------:R-:W-:Y:S02]  /*1cc0*/  NOP ;  /* 0x0000000000007918 */ /* 0x000fe40000000000 */
.L_x_59:
[----:B------:R-:W-:-:S04]  /*1cd0*/  ELECT P0, URZ, PT ;  /* 0x0000000000ff782f */ /* 0x000fc80003800000 */
[----:B------:R-:W-:-:S13]  /*1ce0*/  ISETP.LT.U32.AND P0, PT, R68, 0x20, P0 ;  /* 0x000000204400780c */ /* 0x000fda0000701070 */
[----:B------:R-:W-:Y:S01]  /*1cf0*/  VOTEU.ANY UP0, P0 ;  /* 0x0000000000ff7886 */ /* 0x000fe20000000100 */
[----:B------:R-:W-:-:S04]  /*1d00*/  VOTEU.ANY UP1, P0 ;  /* 0x0000000000ff7886 */ /* 0x000fc80000020100 */
[----:B------:R-:W-:Y:S02]  /*1d10*/  @UP0 UMOV UR9, UR4 ;  /* 0x0000000400090c82 */ /* 0x000fe40008000000 */
[----:B------:R4:W-:Y:S01]  /*1d20*/  @UP1 UTCBAR [UR9], URZ ;  /* 0x000000ff090013e9 */ /* 0x0009e200080000ff */
[----:B------:R-:W-:Y:S06]  /*1d30*/  BAR.SYNC.DEFER_BLOCKING 0x0 ;  /* 0x0000000000007b1d */ /* 0x000fec0000010000 */
[----:B------:R-:W5:Y:S02]  /*1d40*/  SYNCS.PHASECHK.TRANS64.TRYWAIT P0, [UR8+0x1810], R3 ;  /* 0x00181003ff0075a7 */ /* 0x000f640008001108 */
[----:B----45:R-:W-:Y:S05]  /*1d50*/  @!P0 BRA `(.L_x_60) ;  /* 0x0000000800108947 */ /* 0x030fea0003800000 */
.L_x_70:
[----:B------:R-:W-:Y:S01]  /*1d60*/  UIADD3 UR22, UPT, UPT, UR22, 0x20, URZ ;  /* 0x0000002016167890 */ /* 0x000fe2000fffe0ff */
[----:B------:R-:W-:-:S03]  /*1d70*/  LOP3.LUT R2, R2, 0x1, RZ, 0x3c, !PT ;  /* 0x0000000102027812 */ /* 0x000fc600078e3cff */
[----:B-1----:R-:W-:-:S09]  /*1d80*/  UISETP.GE.AND UP0, UPT, UR22, UR26, UPT ;  /* 0x0000001a1600728c */ /* 0x002fd2000bf06270 */
[----:B------:R-:W-:Y:S05]  /*1d90*/  BRA.U !UP0, `(.L_x_61) ;  /* 0xfffffffd08507547 */ /* 0x000fea000b83ffff */
.L_x_54:
[----:B--2-4-:R-:W-:Y:S01]  /*1da0*/  BAR.SYNC.DEFER_BLOCKING 0x0 ;  /* 0x0000000000007b1d */ /* 0x014fe20000010000 */
[----:B------:R-:W-:-:S05]  /*1db0*/  IMAD.SHL.U32 R2, R0, 0x40, RZ ;  /* 0x0000004000027824 */ /* 0x000fca00078e00ff */
[----:B------:R-:W-:Y:S04]  /*1dc0*/  BSSY.RECONVERGENT B4, `(.L_x_62) ;  /* 0x0000004000047945 */ /* 0x000fe80003800200 */
[----:B------:R-:W-:Y:S05]  /*1dd0*/  @P3 BRA `(.L_x_63) ;  /* 0x0000000000083947 */ /* 0x000fea0003800000 */
[----:B------:R-:W2:Y:S02]  /*1de0*/  SYNCS.CCTL.IV [UR8+0x1800] ;  /* 0x00180000ff0079b1 */ /* 0x000ea40008000008 */
[----:B--2---:R-:W2:Y:S02]  /*1df0*/  SYNCS.CCTL.IV [UR8+0x1810] ;  /* 0x00181000ff0079b1 */ /* 0x004ea40008000008 */
.L_x_63:
[----:B-1----:R-:W-:Y:S05]  /*1e00*/  BSYNC.RECONVERGENT B4 ;  /* 0x0000000000047941 */ /* 0x002fea0003800200 */
.L_x_62:
[----:B------:R-:W-:Y:S01]  /*1e10*/  USHF.L.U32 UR18, UR18, 0x15, URZ ;  /* 0x0000001512127899 */ /* 0x000fe200080006ff */
[----:B------:R-:W-:Y:S01]  /*1e20*/  IMAD.SHL.U32 R3, R0, 0x10, RZ ;  /* 0x0000001000037824 */ /* 0x000fe200078e00ff */
[----:B------:R-:W-:Y:S01]  /*1e30*/  LOP3.LUT R2, R2, 0x1800, RZ, 0xc0, !PT ;  /* 0x0000180002027812 */ /* 0x000fe200078ec0ff */
[C---:B---3--:R-:W-:Y:S01]  /*1e40*/  IMAD.SHL.U32 R4, R0.reuse, 0x4, RZ ;  /* 0x0000000400047824 */ /* 0x048fe200078e00ff */
[----:B------:R-:W-:Y:S01]  /*1e50*/  ULOP3.LUT UR18, UR18, 0x600000, URZ, 0xc0, !UPT ;  /* 0x0060000012127892 */ /* 0x000fe2000f8ec0ff */
[----:B------:R-:W-:Y:S01]  /*1e60*/  IMAD.SHL.U32 R0, R0, 0x80, RZ ;  /* 0x0000008000007824 */ /* 0x000fe200078e00ff */
[----:B------:R-:W-:Y:S02]  /*1e70*/  LOP3.LUT R3, R2, 0x70, R3, 0xf8, !PT ;  /* 0x0000007002037812 */ /* 0x000fe400078ef803 */
[----:B------:R-:W-:Y:S01]  /*1e80*/  ELECT P0, URZ, PT ;  /* 0x0000000000ff782f */ /* 0x000fe20003800000 */
[----:B------:R-:W-:Y:S01]  /*1e90*/  UIADD3 UR18, UPT, UPT, UR25, UR18, URZ ;  /* 0x0000001219127290 */ /* 0x000fe2000fffe0ff */
[----:B------:R-:W-:Y:S01]  /*1ea0*/  LOP3.LUT R3, R3, 0x40, R4, 0x78, !PT ;  /* 0x0000004003037812 */ /* 0x000fe200078e7804 */
[----:B------:R-:W-:Y:S01]  /*1eb0*/  UMOV UR9, UR11 ;  /* 0x0000000b00097c82 */ /* 0x000fe20008000000 */
[----:B------:R-:W-:Y:S01]  /*1ec0*/  ISETP.LT.U32.AND P0, PT, R68, 0x20, P0 ;  /* 0x000000204400780c */ /* 0x000fe20000701070 */
[----:B------:R-:W-:Y:S01]  /*1ed0*/  UMOV UR10, UR23 ;  /* 0x00000017000a7c82 */ /* 0x000fe20008000000 */
[----:B------:R-:W-:-:S04]  /*1ee0*/  LOP3.LUT R0, R3, 0x780, R0, 0xf8, !PT ;  /* 0x0000078003007812 */ /* 0x000fc800078ef800 */
[----:B------:R-:W-:Y:S01]  /*1ef0*/  LDTM.16dp32bit_t0_t15.x64 R4, tmem[UR18] ;  /* 0x00000012000479ee */ /* 0x000fe20008b00000 */
[----:B------:R-:W1:Y:S01]  /*1f00*/  LDTM.16dp32bit_t16_t31.x64 R4, tmem[UR18+0x40] ;  /* 0x00004012000479ee */ /* 0x000e620008b20000 */
[----:B------:R-:W-:Y:S01]  /*1f10*/  NOP ;  /* 0x0000000000007918 */ /* 0x000fe20000000000 */
[C---:B------:R-:W-:Y:S02]  /*1f20*/  LOP3.LUT R2, R0.reuse, 0x10, RZ, 0x3c, !PT ;  /* 0x0000001000027812 */ /* 0x040fe400078e3cff */
[----:B------:R-:W-:Y:S02]  /*1f30*/  LOP3.LUT R3, R0, 0x20, RZ, 0x3c, !PT ;  /* 0x0000002000037812 */ /* 0x000fe400078e3cff */
[----:B-1----:R-:W-:Y:S01]  /*1f40*/  VOTEU.ANY UP0, P0 ;  /* 0x0000000000ff7886 */ /* 0x002fe20000000100 */
[----:B------:R-:W-:-:S04]  /*1f50*/  VOTEU.ANY UP1, P0 ;  /* 0x0000000000ff7886 */ /* 0x000fc80000020100 */
[----:B------:R-:W-:Y:S01]  /*1f60*/  @UP0 UMOV UR4, UR19 ;  /* 0x0000001300040c82 */ /* 0x000fe20008000000 */
[----:B------:R-:W-:Y:S01]  /*1f70*/  @UP0 UMOV UR5, UR24 ;  /* 0x0000001800050c82 */ /* 0x000fe20008000000 */
[----:B--2---:R-:W-:Y:S01]  /*1f80*/  BAR.SYNC.DEFER_BLOCKING 0x0 ;  /* 0x0000000000007b1d */ /* 0x004fe20000010000 */
[----:B------:R-:W-:Y:S02]  /*1f90*/  F2FP.SATFINITE.E4M3.F32.PACK_AB_MERGE_C R6, R7, R6, RZ ;  /* 0x000000060706723e */ /* 0x000fe400048070ff */
[----:B------:R-:W-:Y:S02]  /*1fa0*/  F2FP.SATFINITE.E4M3.F32.PACK_AB_MERGE_C R10, R11, R10, RZ ;  /* 0x0000000a0b0a723e */ /* 0x000fe400048070ff */
[----:B------:R-:W-:Y:S02]  /*1fb0*/  F2FP.SATFINITE.E4M3.F32.PACK_AB_MERGE_C R14, R15, R14, RZ ;  /* 0x0000000e0f0e723e */ /* 0x000fe400048070ff */
[----:B------:R-:W-:Y:S02]  /*1fc0*/  F2FP.SATFINITE.E4M3.F32.PACK_AB_MERGE_C R7, R19, R18, RZ ;  /* 0x000000121307723e */ /* 0x000fe400048070ff */
[----:B------:R-:W-:-:S02]  /*1fd0*/  F2FP.SATFINITE.E4M3.F32.PACK_AB_MERGE_C R22, R23, R22, RZ ;  /* 0x000000161716723e */ /* 0x000fc400048070ff */
[----:B------:R-:W-:Y:S02]  /*1fe0*/  F2FP.SATFINITE.E4M3.F32.PACK_AB_MERGE_C R26, R27, R26, RZ ;  /* 0x0000001a1b1a723e */ /* 0x000fe400048070ff */
        /* <DEDUP_REMOVED lines=10> */
[----:B------:R-:W-:-:S02]  /*2090*/  F2FP.SATFINITE.E4M3.F32.PACK_AB_MERGE_C R4, R5, R4, R6 ;  /* 0x000000040504723e */ /* 0x000fc40004807006 */
[----:B------:R-:W-:Y:S02]  /*20a0*/  F2FP.SATFINITE.E4M3.F32.PACK_AB_MERGE_C R5, R9, R8, R10 ;  /* 0x000000080905723e */ /* 0x000fe4000480700a */
[----:B------:R-:W-:Y:S02]  /*20b0*/  F2FP.SATFINITE.E4M3.F32.PACK_AB_MERGE_C R6, R13, R12, R14 ;  /* 0x0000000c0d06723e */ /* 0x000fe4000480700e */
[----:B------:R-:W-:Y:S02]  /*20c0*/  F2FP.SATFINITE.E4M3.F32.PACK_AB_MERGE_C R7, R17, R16, R7 ;  /* 0x000000101107723e */ /* 0x000fe40004807007 */
[----:B------:R-:W-:Y:S02]  /*20d0*/  F2FP.SATFINITE.E4M3.F32.PACK_AB_MERGE_C R20, R21, R20, R22 ;  /* 0x000000141514723e */ /* 0x000fe40004807016 */
[----:B------:R-:W-:Y:S01]  /*20e0*/  F2FP.SATFINITE.E4M3.F32.PACK_AB_MERGE_C R21, R25, R24, R26 ;  /* 0x000000181915723e */ /* 0x000fe2000480701a */
[----:B------:R1:W-:Y:S01]  /*20f0*/  STS.128 [R0+UR8], R4 ;  /* 0x0000000400007988 */ /* 0x0003e20008000c08 */
[----:B------:R-:W-:-:S02]  /*2100*/  F2FP.SATFINITE.E4M3.F32.PACK_AB_MERGE_C R22, R29, R28, R30 ;  /* 0x0000001c1d16723e */ /* 0x000fc4000480701e */
[----:B------:R-:W-:Y:S02]  /*2110*/  F2FP.SATFINITE.E4M3.F32.PACK_AB_MERGE_C R23, R33, R32, R23 ;  /* 0x000000202117723e */ /* 0x000fe40004807017 */
[----:B------:R-:W-:Y:S02]  /*2120*/  F2FP.SATFINITE.E4M3.F32.PACK_AB_MERGE_C R36, R37, R36, R38 ;  /* 0x000000242524723e */ /* 0x000fe40004807026 */
[----:B------:R-:W-:Y:S01]  /*2130*/  F2FP.SATFINITE.E4M3.F32.PACK_AB_MERGE_C R37, R41, R40, R42 ;  /* 0x000000282925723e */ /* 0x000fe2000480702a */
[----:B------:R1:W-:Y:S01]  /*2140*/  STS.128 [R2+UR8], R20 ;  /* 0x0000001402007988 */ /* 0x0003e20008000c08 */
[----:B------:R-:W-:Y:S02]  /*2150*/  F2FP.SATFINITE.E4M3.F32.PACK_AB_MERGE_C R38, R45, R44, R46 ;  /* 0x0000002c2d26723e */ /* 0x000fe4000480702e */
[----:B------:R-:W-:Y:S02]  /*2160*/  F2FP.SATFINITE.E4M3.F32.PACK_AB_MERGE_C R39, R49, R48, R50 ;  /* 0x000000303127723e */ /* 0x000fe40004807032 */
[----:B------:R-:W-:-:S02]  /*2170*/  F2FP.SATFINITE.E4M3.F32.PACK_AB_MERGE_C R52, R53, R52, R54 ;  /* 0x000000343534723e */ /* 0x000fc40004807036 */
[----:B------:R-:W-:Y:S01]  /*2180*/  F2FP.SATFINITE.E4M3.F32.PACK_AB_MERGE_C R53, R57, R56, R58 ;  /* 0x000000383935723e */ /* 0x000fe2000480703a */
[----:B------:R1:W-:Y:S01]  /*2190*/  STS.128 [R3+UR8], R36 ;  /* 0x0000002403007988 */ /* 0x0003e20008000c08 */
[----:B------:R-:W-:Y:S02]  /*21a0*/  F2FP.SATFINITE.E4M3.F32.PACK_AB_MERGE_C R54, R61, R60, R62 ;  /* 0x0000003c3d36723e */ /* 0x000fe4000480703e */
[----:B------:R-:W-:Y:S02]  /*21b0*/  F2FP.SATFINITE.E4M3.F32.PACK_AB_MERGE_C R55, R65, R64, R66 ;  /* 0x000000404137723e */ /* 0x000fe40004807042 */
[----:B------:R-:W-:-:S05]  /*21c0*/  LOP3.LUT R8, R0, 0x30, RZ, 0x3c, !PT ;  /* 0x0000003000087812 */ /* 0x000fca00078e3cff */
[----:B------:R1:W-:Y:S01]  /*21d0*/  STS.128 [R8+UR8], R52 ;  /* 0x0000003408007988 */ /* 0x0003e20008000c08 */
[----:B------:R2:W-:Y:S06]  /*21e0*/  MEMBAR.ALL.CTA ;  /* 0x0000000000007992 */ /* 0x0005ec0000008000 */
[----:B--2---:R-:W2:Y:S02]  /*21f0*/  FENCE.VIEW.ASYNC.S ;  /* 0x00000000000073c6 */ /* 0x004ea40000000000 */
[----:B--2---:R-:W-:Y:S06]  /*2200*/  BAR.SYNC.DEFER_BLOCKING 0x0 ;  /* 0x0000000000007b1d */ /* 0x004fec0000010000 */
[----:B------:R1:W-:Y:S01]  /*2210*/  @UP1 UTMASTG.2D [UR8], [UR4] ;  /* 0x00000008040013b5 */ /* 0x0003e20008008000 */
[----:B------:R0:W-:Y:S01]  /*2220*/  UTMACMDFLUSH ;  /* 0x00000000000079b7 */ /* 0x0001e20000000000 */
[----:B------:R-:W-:-:S04]  /*2230*/  DEPBAR.LE SB0, 0x0 ;  /* 0x000080000000791a */ /* 0x000fc80000000000 */
[----:B------:R-:W-:Y:S08]  /*2240*/  BAR.SYNC.DEFER_BLOCKING 0x0 ;  /* 0x0000000000007b1d */ /* 0x000ff00000010000 */
[----:B------:R-:W-:Y:S06]  /*2250*/  BAR.SYNC.DEFER_BLOCKING 0x0 ;  /* 0x0000000000007b1d */ /* 0x000fec0000010000 */
[----:B-1----:R-:W-:Y:S05]  /*2260*/  @P2 BRA `(.L_x_64) ;  /* 0x0000000000a02947 */ /* 0x002fea0003800000 */
[----:B------:R-:W1:Y:S01]  /*2270*/  S2UR UR5, SR_CgaCtaId ;  /* 0x00000000000579c3 */ /* 0x000e620000008800 */
[----:B------:R-:W-:Y:S01]  /*2280*/  NOP ;  /* 0x0000000000007918 */ /* 0x000fe20000000000 */
[----:B------:R-:W-:Y:S01]  /*2290*/  UMOV UR4, 0x50 ;  /* 0x0000005000047882 */ /* 0x000fe20000000000 */
[----:B------:R-:W-:Y:S02]  /*22a0*/  IMAD.U32 R0, RZ, RZ, UR25 ;  /* 0x00000019ff007e24 */ /* 0x000fe4000f8e00ff */
[----:B------:R-:W-:Y:S02]  /*22b0*/  IMAD.MOV.U32 R3, RZ, RZ, 0xf ;  /* 0x0000000fff037424 */ /* 0x000fe400078e00ff */
[----:B------:R-:W-:Y:S01]  /*22c0*/  IMAD.MOV.U32 R7, RZ, RZ, 0x1 ;  /* 0x00000001ff077424 */ /* 0x000fe200078e00ff */
[----:B------:R-:W-:-:S04]  /*22d0*/  LOP3.LUT R0, R0, 0xffff, RZ, 0xc0, !PT ;  /* 0x0000ffff00007812 */ /* 0x000fc800078ec0ff */
[----:B------:R-:W-:-:S05]  /*22e0*/  SHF.R.U32.HI R0, RZ, 0x5, R0 ;  /* 0x00000005ff007819 */ /* 0x000fca0000011600 */
[----:B------:R-:W-:Y:S01]  /*22f0*/  VIADD R2, R0, 0x10 ;  /* 0x0000001000027836 */ /* 0x000fe20000000000 */
[----:B------:R-:W-:Y:S01]  /*2300*/  SHF.L.U32 R0, R3, R0, RZ ;  /* 0x0000000003007219 */ /* 0x000fe200000006ff */
[----:B-1----:R-:W-:-:S03]  /*2310*/  ULEA UR6, UR5, UR4, 0x18 ;  /* 0x0000000405067291 */ /* 0x002fc6000f8ec0ff */
[----:B------:R-:W-:-:S04]  /*2320*/  SHF.L.U32 R3, R7, R2, RZ ;  /* 0x0000000207037219 */ /* 0x000fc800000006ff */
[----:B------:R-:W-:Y:S02]  /*2330*/  LOP3.LUT R0, R3, R0, RZ, 0xfc, !PT ;  /* 0x0000000003007212 */ /* 0x000fe400078efcff */
[----:B------:R-:W1:Y:S02]  /*2340*/  LDS R5, [UR6] ;  /* 0x00000006ff057984 */ /* 0x000e640008000800 */
[C---:B------:R-:W-:Y:S02]  /*2350*/  LOP3.LUT R2, R0.reuse, 0xffff, RZ, 0xc0, !PT ;  /* 0x0000ffff00027812 */ /* 0x040fe400078ec0ff */
[----:B-1----:R-:W-:-:S04]  /*2360*/  LOP3.LUT R3, R0, 0xffff, R5, 0x80, !PT ;  /* 0x0000ffff00037812 */ /* 0x002fc800078e8005 */
[----:B------:R-:W-:-:S13]  /*2370*/  ISETP.NE.AND P0, PT, R3, R2, PT ;  /* 0x000000020300720c */ /* 0x000fda0003f05270 */
[----:B------:R-:W-:Y:S05]  /*2380*/  @P0 BRA `(.L_x_65) ;  /* 0x0000000000500947 */ /* 0x000fea0003800000 */
[----:B------:R-:W-:Y:S02]  /*2390*/  SHF.R.U32.HI R5, RZ, 0x10, R5 ;  /* 0x00000010ff057819 */ /* 0x000fe40000011605 */
[----:B------:R-:W-:-:S04]  /*23a0*/  SHF.R.U32.HI R2, RZ, 0x10, R0 ;  /* 0x00000010ff027819 */ /* 0x000fc80000011600 */
[----:B------:R-:W-:-:S04]  /*23b0*/  LOP3.LUT R5, R5, R2, RZ, 0xc0, !PT ;  /* 0x0000000205057212 */ /* 0x000fc800078ec0ff */
[----:B------:R-:W-:-:S13]  /*23c0*/  ISETP.NE.AND P0, PT, R5, R2, PT ;  /* 0x000000020500720c */ /* 0x000fda0003f05270 */
[----:B------:R-:W-:Y:S05]  /*23d0*/  @P0 BRA `(.L_x_66) ;  /* 0x0000000000300947 */ /* 0x000fea0003800000 */
[----:B------:R-:W-:Y:S01]  /*23e0*/  R2UR UR4, R0 ;  /* 0x00000000000472ca */ /* 0x000fe200000e0000 */
[----:B------:R-:W-:Y:S01]  /*23f0*/  VOTEU.ANY UR5, UPT, PT ;  /* 0x0000000000057886 */ /* 0x000fe200038e0100 */
[----:B------:R-:W1:Y:S01]  /*2400*/  S2R R0, SR_LANEID ;  /* 0x0000000000007919 */ /* 0x000e620000000000 */
[----:B------:R-:W-:-:S10]  /*2410*/  UFLO.U32 UR5, UR5 ;  /* 0x00000005000572bd */ /* 0x000fd400080e0000 */
[----:B------:R-:W-:-:S06]  /*2420*/  ULOP3.LUT UR4, URZ, UR4, URZ, 0x33, !UPT ;  /* 0x00000004ff047292 */ /* 0x000fcc000f8e33ff */
[----:B------:R-:W-:-:S04]  /*2430*/  IMAD.U32 R2, RZ, RZ, UR4 ;  /* 0x00000004ff027e24 */ /* 0x000fc8000f8e00ff */
[----:B------:R-:W2:Y:S02]  /*2440*/  REDUX UR7, R2 ;  /* 0x00000000020773c4 */ /* 0x000ea40000000000 */
[----:B------:R3:W-:Y:S01]  /*2450*/  UTCATOMSWS.AND URZ, UR4 ;  /* 0x0000000400ff79e3 */ /* 0x0007e20008000000 */
[----:B-1----:R-:W-:Y:S01]  /*2460*/  ISETP.EQ.U32.AND P0, PT, R0, UR5, PT ;  /* 0x0000000500007c0c */ /* 0x002fe2000bf02070 */
[----:B--2---:R-:W-:-:S12]  /*2470*/  IMAD.U32 R0, RZ, RZ, UR7 ;  /* 0x00000007ff007e24 */ /* 0x004fd8000f8e00ff */
[----:B------:R3:W-:Y:S01]  /*2480*/  @P0 ATOMS.AND RZ, [UR6], R0 ;  /* 0x00000000ffff098c */ /* 0x0007e2000a800006 */
[----:B------:R-:W-:Y:S05]  /*2490*/  BRA `(.L_x_64) ;  /* 0x0000000000147947 */ /* 0x000fea0003800000 */
.L_x_66:
[----:B------:R-:W-:-:S07]  /*24a0*/  MOV R2, 0x24c0 ;  /* 0x000024c000027802 */ /* 0x000fce0000000f00 */
[----:B------:R-:W-:Y:S05]  /*24b0*/  CALL.REL.NOINC `($__internal_0_$__cuda_sm10x_tcgen05_guardrail_trap_col_being_dealloced_not_returned_by_alloc) ;  /* 0x0000000000447944 */ /* 0x000fea0003c00000 */
[----:B------:R-:W-:Y:S05]  /*24c0*/  BRA `(.L_x_64) ;  /* 0x0000000000087947 */ /* 0x000fea0003800000 */
.L_x_65:
[----:B------:R-:W-:-:S07]  /*24d0*/  MOV R2, 0x24f0 ;  /* 0x000024f000027802 */ /* 0x000fce0000000f00 */
[----:B------:R-:W-:Y:S05]  /*24e0*/  CALL.REL.NOINC `($__internal_2_$__cuda_sm10x_tcgen05_guardrail_trap_unallocated_columns_being_dealloced) ;  /* 0x0000000000507944 */ /* 0x000fea0003c00000 */
.L_x_64:
[----:B------:R-:W-:Y:S01]  /*24f0*/  NOP ;  /* 0x0000000000007918 */ /* 0x000fe20000000000 */
[----:B---3--:R-:W-:Y:S05]  /*2500*/  EXIT ;  /* 0x000000000000794d */ /* 0x008fea0003800000 */
.L_x_55:
[----:B------:R-:W1:Y:S02]  /*2510*/  SYNCS.PHASECHK.TRANS64.TRYWAIT P0, [UR8+0x1800], RZ ;  /* 0x001800ffff0075a7 */ /* 0x000e640008001108 */
[----:B-1----:R-:W-:Y:S05]  /*2520*/  @!P0 BRA `(.L_x_55) ;  /* 0xfffffffc00f88947 */ /* 0x002fea000383ffff */
[----:B------:R-:W-:Y:S05]  /*2530*/  BRA `(.L_x_67) ;  /* 0xfffffff400147947 */ /* 0x000fea000383ffff */
.L_x_57:
[----:B------:R-:W1:Y:S02]  /*2540*/  SYNCS.PHASECHK.TRANS64.TRYWAIT P1, [UR8+0x1810], RZ ;  /* 0x001810ffff0075a7 */ /* 0x000e640008021108 */
[----:B-1----:R-:W-:Y:S05]  /*2550*/  @!P1 BRA `(.L_x_57) ;  /* 0xfffffffc00f89947 */ /* 0x002fea000383ffff */
[----:B------:R-:W-:Y:S05]  /*2560*/  BRA `(.L_x_68) ;  /* 0xfffffff4004c7947 */ /* 0x000fea000383ffff */
.L_x_58:
[----:B------:R-:W2:Y:S02]  /*2570*/  SYNCS.PHASECHK.TRANS64.TRYWAIT P0, [UR8+0x1800], R3 ;  /* 0x00180003ff0075a7 */ /* 0x000ea40008001108 */
[----:B--2---:R-:W-:Y:S05]  /*2580*/  @!P0 BRA `(.L_x_58) ;  /* 0xfffffffc00f88947 */ /* 0x004fea000383ffff */
[----:B------:R-:W-:Y:S05]  /*2590*/  BRA `(.L_x_69) ;  /* 0xfffffff400b87947 */ /* 0x000fea000383ffff */
.L_x_60:
[----:B------:R-:W4:Y:S02]  /*25a0*/  SYNCS.PHASECHK.TRANS64.TRYWAIT P0, [UR8+0x1810], R3 ;  /* 0x00181003ff0075a7 */ /* 0x000f240008001108 */
[----:B----4-:R-:W-:Y:S05]  /*25b0*/  @!P0 BRA `(.L_x_60) ;  /* 0xfffffffc00f88947 */ /* 0x010fea000383ffff */
[----:B------:R-:W-:Y:S05]  /*25c0*/  BRA `(.L_x_70) ;  /* 0xfffffff400e47947 */ /* 0x000fea000383ffff */
        .weak           $__internal_0_$__cuda_sm10x_tcgen05_guardrail_trap_col_being_dealloced_not_returned_by_alloc
        .type           $__internal_0_$__cuda_sm10x_tcgen05_guardrail_trap_col_being_dealloced_not_returned_by_alloc,@function
        .size           $__internal_0_$__cuda_sm10x_tcgen05_guardrail_trap_col_being_dealloced_not_returned_by_alloc,($__internal_1_$__cuda_sm10x_tcgen05_guardrail_trap_phase_invalid_during_alloc - $__internal_0_$__cuda_sm10x_tcgen05_guardrail_trap_col_being_dealloced_not_returned_by_alloc)
$__internal_0_$__cuda_sm10x_tcgen05_guardrail_trap_col_being_dealloced_not_returned_by_alloc:
[----:B------:R-:W-:Y:S05]  /*25d0*/  BPT.TRAP 0x1 ;  /* 0x000000040000795c */ /* 0x000fea0000300000 */
[----:B------:R-:W-:-:S04]  /*25e0*/  IMAD.MOV.U32 R3, RZ, RZ, 0x0 ;  /* 0x00000000ff037424 */ /* 0x000fc800078e00ff */
[----:B------:R-:W-:Y:S05]  /*25f0*/  RET.REL.NODEC R2 `(gluon_tcgen05) ;  /* 0xffffffd802807950 */ /* 0x000fea0003c3ffff */
        .weak           $__internal_1_$__cuda_sm10x_tcgen05_guardrail_trap_phase_invalid_during_alloc
        .type           $__internal_1_$__cuda_sm10x_tcgen05_guardrail_trap_phase_invalid_during_alloc,@function
        .size           $__internal_1_$__cuda_sm10x_tcgen05_guardrail_trap_phase_invalid_during_alloc,($__internal_2_$__cuda_sm10x_tcgen05_guardrail_trap_unallocated_columns_being_dealloced - $__internal_1_$__cuda_sm10x_tcgen05_guardrail_trap_phase_invalid_during_alloc)
$__internal_1_$__cuda_sm10x_tcgen05_guardrail_trap_phase_invalid_during_alloc:
[----:B------:R-:W-:Y:S05]  /*2600*/  BPT.TRAP 0x1 ;  /* 0x000000040000795c */ /* 0x000fea0000300000 */
[----:B------:R-:W-:-:S04]  /*2610*/  IMAD.MOV.U32 R3, RZ, RZ, 0x0 ;  /* 0x00000000ff037424 */ /* 0x000fc800078e00ff */
[----:B------:R-:W-:Y:S05]  /*2620*/  RET.REL.NODEC R2 `(gluon_tcgen05) ;  /* 0xffffffd802747950 */ /* 0x000fea0003c3ffff */
        .weak           $__internal_2_$__cuda_sm10x_tcgen05_guardrail_trap_unallocated_columns_being_dealloced
        .type           $__internal_2_$__cuda_sm10x_tcgen05_guardrail_trap_unallocated_columns_being_dealloced,@function
        .size           $__internal_2_$__cuda_sm10x_tcgen05_guardrail_trap_unallocated_columns_being_dealloced,(.L_x_74 - $__internal_2_$__cuda_sm10x_tcgen05_guardrail_trap_unallocated_columns_being_dealloced)
$__internal_2_$__cuda_sm10x_tcgen05_guardrail_trap_unallocated_columns_being_dealloced:
[----:B------:R-:W-:Y:S05]  /*2630*/  BPT.TRAP 0x1 ;  /* 0x000000040000795c */ /* 0x000fea0000300000 */
[----:B------:R-:W-:-:S04]  /*2640*/  IMAD.MOV.U32 R3, RZ, RZ, 0x0 ;  /* 0x00000000ff037424 */ /* 0x000fc800078e00ff */
[----:B------:R-:W-:Y:S05]  /*2650*/  RET.REL.NODEC R2 `(gluon_tcgen05) ;  /* 0xffffffd802687950 */ /* 0x000fea0003c3ffff */
.L_x_71:
[----:B------:R-:W-:-:S00]  /*2660*/  BRA `(.L_x_71) ;  /* 0xfffffffc00fc7947 */ /* 0x000fc0000383ffff */
[----:B------:R-:W-:-:S00]  /*2670*/  NOP ;  /* 0x0000000000007918 */ /* 0x000fc00000000000 */
        /* <DEDUP_REMOVED lines=8> */
.L_x_74:


//--------------------- .nv.shared.gluon_tcgen05  --------------------------
	.section	.nv.shared.gluon_tcgen05,"aw",@nobits
	.sectionflags	@""
	.align	16
	.zero		1024


//--------------------- .nv.shared.reserved.0     --------------------------
	.section	.nv.shared.reserved.0,"aw",@nobits
	.align	8
	.weak		__nv_reservedSMEM_offset_0_alias
	.size		__nv_reservedSMEM_offset_0_alias, 0, 64
	.other		__nv_reservedSMEM_offset_0_alias,@"STO_CUDA_RESERVED_SHARED STV_DEFAULT"
__nv_reservedSMEM_offset_0_alias:
	.zero		0
.nv.shared.reserved.0:
	.zero		64
	.weak		__nv_reservedSMEM_allocation_phase
	.type		__nv_reservedSMEM_allocation_phase,@object
	.size		__nv_reservedSMEM_allocation_phase,(.L_0 - __nv_reservedSMEM_allocation_phase)
__nv_reservedSMEM_allocation_phase:
	.zero		1
.L_0:
	.zero		7
	.weak		__nv_reservedSMEM_devtool_atexit_pc
	.type		__nv_reservedSMEM_devtool_atexit_pc,@object
	.size		__nv_reservedSMEM_devtool_atexit_pc,(__nv_reservedSMEM_allocation_mask - __nv_reservedSMEM_devtool_atexit_pc)
__nv_reservedSMEM_devtool_atexit_pc:
	.zero		8
	.weak		__nv_reservedSMEM_allocation_mask
	.type		__nv_reservedSMEM_allocation_mask,@object
	.size		__nv_reservedSMEM_allocation_mask,(.L_2 - __nv_reservedSMEM_allocation_mask)
__nv_reservedSMEM_allocation_mask:
	.zero		4
.L_2:


//--------------------- .nv.constant0.gluon_tcgen05 --------------------------
	.section	.nv.constant0.gluon_tcgen05,"a",@progbits
	.sectionflags	@""
	.align	4
.nv.constant0.gluon_tcgen05:
	.zero		976


//--------------------- SYMBOLS --------------------------

	.type		.nv.reservedSmem.offset0,@object
	.size		.nv.reservedSmem.offset0,0x4
	.type		.nv.reservedSmem.cap,@object
	.size		.nv.reservedSmem.cap,0x4
